	.target	sm_90a

	.elftype	@"ET_EXEC"


//--------------------- .note.nv.tkinfo           --------------------------
	.section	.note.nv.tkinfo,"",@"SHT_NOTE"
	.sectionflags	@"SHF_NOTE_NV_TKINFO"
	.tkinfo
        /*0018*/ 	.word	0x00000002
        /*0030*/ 	.string	""
        /*0030*/ 	.string	"ptxas"
        /*0030*/ 	.string	"Cuda compilation tools, release 13.0, V13.0.88"
        /*0030*/ 	.string	"Build cuda_13.0.r13.0/compiler.36424714_0"
        /*0030*/ 	.string	"-arch sm_90a -m 64 "



//--------------------- .note.nv.cuinfo           --------------------------
	.section	.note.nv.cuinfo,"",@"SHT_NOTE"
	.sectionflags	@"SHF_NOTE_NV_CUINFO"
        /*0018*/ 	.short	0x0002
        /*001a*/ 	.short	0x005a
        /*001c*/ 	.short	0x0082
	.zero		2


//--------------------- .nv.info                  --------------------------
	.section	.nv.info,"",@"SHT_CUDA_INFO"
	.align	4


	//----- nvinfo : EIATTR_REGCOUNT
	.align		4
        /*0000*/ 	.byte	0x04, 0x2f
        /*0002*/ 	.short	(.L_15 - .L_14)
	.align		4
.L_14:
        /*0004*/ 	.word	index@(_ZN7cutlass13device_kernelINS_4gemm6kernel13GemmUniversalIN4cute5tupleIJiiiiEEENS1_10collective13CollectiveMmaINS1_34MainloopSm90TmaGmmaWarpSpecializedILi4ENS5_IJNS4_1CILi1EEENSA_ILi2EEESB_EEENS1_35KernelTmaWarpSpecializedCooperativeEEENS5_IJNSA_ILi256EEENSA_ILi128EEENSA_ILi32EEEEEENS_10tfloat32_tENS5_IJlSB_lEEESK_SL_NS4_8TiledMMAINS4_8MMA_AtomIJNS4_4SM904GMMA30MMA_64x128x8_F32TF32TF32_SS_TNILNSP_7ScaleInE1ELSR_1EEEEEENS4_6LayoutINS5_IJSC_SB_SB_EEENS5_IJSB_NSA_ILi0EEESW_EEEEENS5_IJNS4_10UnderscoreESZ_SZ_EEEEENS4_23SM90_TMA_LOAD_MULTICASTENS4_14ComposedLayoutINS4_7SwizzleILi3ELi4ELi3EEENS4_18smem_ptr_flag_bitsILi32EEENSU_INS5_IJNSA_ILi8EEESI_EEENS5_IJSI_SB_EEEEEEEvNS4_8identityENS4_13SM90_TMA_LOADES1C_vS1D_EENS_8epilogue10collective6detail29Sm90TmaWarpSpecializedAdapterINS1H_15DefaultEpilogueISK_SL_SL_NS1G_6thread17LinearCombinationISK_Li1EffLNS1L_9ScaleType4KindE0ELNS_15FloatRoundStyleE2ESK_EENS1_15EpilogueDefaultEEEEEvvEEEEvNT_6ParamsE)
        /*0008*/ 	.word	0x000000a8


	//----- nvinfo : EIATTR_FRAME_SIZE
	.align		4
.L_15:
        /*000c*/ 	.byte	0x04, 0x11
        /*000e*/ 	.short	(.L_17 - .L_16)
	.align		4
.L_16:
        /*0010*/ 	.word	index@(_ZN7cutlass13device_kernelINS_4gemm6kernel13GemmUniversalIN4cute5tupleIJiiiiEEENS1_10collective13CollectiveMmaINS1_34MainloopSm90TmaGmmaWarpSpecializedILi4ENS5_IJNS4_1CILi1EEENSA_ILi2EEESB_EEENS1_35KernelTmaWarpSpecializedCooperativeEEENS5_IJNSA_ILi256EEENSA_ILi128EEENSA_ILi32EEEEEENS_10tfloat32_tENS5_IJlSB_lEEESK_SL_NS4_8TiledMMAINS4_8MMA_AtomIJNS4_4SM904GMMA30MMA_64x128x8_F32TF32TF32_SS_TNILNSP_7ScaleInE1ELSR_1EEEEEENS4_6LayoutINS5_IJSC_SB_SB_EEENS5_IJSB_NSA_ILi0EEESW_EEEEENS5_IJNS4_10UnderscoreESZ_SZ_EEEEENS4_23SM90_TMA_LOAD_MULTICASTENS4_14ComposedLayoutINS4_7SwizzleILi3ELi4ELi3EEENS4_18smem_ptr_flag_bitsILi32EEENSU_INS5_IJNSA_ILi8EEESI_EEENS5_IJSI_SB_EEEEEEEvNS4_8identityENS4_13SM90_TMA_LOADES1C_vS1D_EENS_8epilogue10collective6detail29Sm90TmaWarpSpecializedAdapterINS1H_15DefaultEpilogueISK_SL_SL_NS1G_6thread17LinearCombinationISK_Li1EffLNS1L_9ScaleType4KindE0ELNS_15FloatRoundStyleE2ESK_EENS1_15EpilogueDefaultEEEEEvvEEEEvNT_6ParamsE)
        /*0014*/ 	.word	0x00000000


	//----- nvinfo : EIATTR_MIN_STACK_SIZE
	.align		4
.L_17:
        /*0018*/ 	.byte	0x04, 0x12
        /*001a*/ 	.short	(.L_19 - .L_18)
	.align		4
.L_18:
        /*001c*/ 	.word	index@(_ZN7cutlass13device_kernelINS_4gemm6kernel13GemmUniversalIN4cute5tupleIJiiiiEEENS1_10collective13CollectiveMmaINS1_34MainloopSm90TmaGmmaWarpSpecializedILi4ENS5_IJNS4_1CILi1EEENSA_ILi2EEESB_EEENS1_35KernelTmaWarpSpecializedCooperativeEEENS5_IJNSA_ILi256EEENSA_ILi128EEENSA_ILi32EEEEEENS_10tfloat32_tENS5_IJlSB_lEEESK_SL_NS4_8TiledMMAINS4_8MMA_AtomIJNS4_4SM904GMMA30MMA_64x128x8_F32TF32TF32_SS_TNILNSP_7ScaleInE1ELSR_1EEEEEENS4_6LayoutINS5_IJSC_SB_SB_EEENS5_IJSB_NSA_ILi0EEESW_EEEEENS5_IJNS4_10UnderscoreESZ_SZ_EEEEENS4_23SM90_TMA_LOAD_MULTICASTENS4_14ComposedLayoutINS4_7SwizzleILi3ELi4ELi3EEENS4_18smem_ptr_flag_bitsILi32EEENSU_INS5_IJNSA_ILi8EEESI_EEENS5_IJSI_SB_EEEEEEEvNS4_8identityENS4_13SM90_TMA_LOADES1C_vS1D_EENS_8epilogue10collective6detail29Sm90TmaWarpSpecializedAdapterINS1H_15DefaultEpilogueISK_SL_SL_NS1G_6thread17LinearCombinationISK_Li1EffLNS1L_9ScaleType4KindE0ELNS_15FloatRoundStyleE2ESK_EENS1_15EpilogueDefaultEEEEEvvEEEEvNT_6ParamsE)
        /*0020*/ 	.word	0x00000000
.L_19:


//--------------------- .nv.compat                --------------------------
	.section	.nv.compat,"",@"SHT_CUDA_COMPAT_INFO"
	.align	4
        /*0000*/ 	.byte	0x02, 0x09, 0x01, 0x00, 0x02, 0x02, 0x04, 0x00, 0x02, 0x05, 0x05, 0x00, 0x03, 0x07, 0x01, 0x01
        /*0010*/ 	.byte	0x02, 0x03, 0x01, 0x00, 0x02, 0x06, 0x01, 0x00, 0x04, 0x0b, 0x08, 0x00, 0x00, 0x00, 0x00, 0x00
        /*0020*/ 	.byte	0x00, 0x00, 0x00, 0x00


//--------------------- .nv.info._ZN7cutlass13device_kernelINS_4gemm6kernel13GemmUniversalIN4cute5tupleIJiiiiEEENS1_10collective13CollectiveMmaINS1_34MainloopSm90TmaGmmaWarpSpecializedILi4ENS5_IJNS4_1CILi1EEENSA_ILi2EEESB_EEENS1_35KernelTmaWarpSpecializedCooperativeEEENS5_IJNSA_ILi256EEENSA_ILi128EEENSA_ILi32EEEEEENS_10tfloat32_tENS5_IJlSB_lEEESK_SL_NS4_8TiledMMAINS4_8MMA_AtomIJNS4_4SM904GMMA30MMA_64x128x8_F32TF32TF32_SS_TNILNSP_7ScaleInE1ELSR_1EEEEEENS4_6LayoutINS5_IJSC_SB_SB_EEENS5_IJSB_NSA_ILi0EEESW_EEEEENS5_IJNS4_10UnderscoreESZ_SZ_EEEEENS4_23SM90_TMA_LOAD_MULTICASTENS4_14ComposedLayoutINS4_7SwizzleILi3ELi4ELi3EEENS4_18smem_ptr_flag_bitsILi32EEENSU_INS5_IJNSA_ILi8EEESI_EEENS5_IJSI_SB_EEEEEEEvNS4_8identityENS4_13SM90_TMA_LOADES1C_vS1D_EENS_8epilogue10collective6detail29Sm90TmaWarpSpecializedAdapterINS1H_15DefaultEpilogueISK_SL_SL_NS1G_6thread17LinearCombinationISK_Li1EffLNS1L_9ScaleType4KindE0ELNS_15FloatRoundStyleE2ESK_EENS1_15EpilogueDefaultEEEEEvvEEEEvNT_6ParamsE --------------------------
	.section	.nv.info._ZN7cutlass13device_kernelINS_4gemm6kernel13GemmUniversalIN4cute5tupleIJiiiiEEENS1_10collective13CollectiveMmaINS1_34MainloopSm90TmaGmmaWarpSpecializedILi4ENS5_IJNS4_1CILi1EEENSA_ILi2EEESB_EEENS1_35KernelTmaWarpSpecializedCooperativeEEENS5_IJNSA_ILi256EEENSA_ILi128EEENSA_ILi32EEEEEENS_10tfloat32_tENS5_IJlSB_lEEESK_SL_NS4_8TiledMMAINS4_8MMA_AtomIJNS4_4SM904GMMA30MMA_64x128x8_F32TF32TF32_SS_TNILNSP_7ScaleInE1ELSR_1EEEEEENS4_6LayoutINS5_IJSC_SB_SB_EEENS5_IJSB_NSA_ILi0EEESW_EEEEENS5_IJNS4_10UnderscoreESZ_SZ_EEEEENS4_23SM90_TMA_LOAD_MULTICASTENS4_14ComposedLayoutINS4_7SwizzleILi3ELi4ELi3EEENS4_18smem_ptr_flag_bitsILi32EEENSU_INS5_IJNSA_ILi8EEESI_EEENS5_IJSI_SB_EEEEEEEvNS4_8identityENS4_13SM90_TMA_LOADES1C_vS1D_EENS_8epilogue10collective6detail29Sm90TmaWarpSpecializedAdapterINS1H_15DefaultEpilogueISK_SL_SL_NS1G_6thread17LinearCombinationISK_Li1EffLNS1L_9ScaleType4KindE0ELNS_15FloatRoundStyleE2ESK_EENS1_15EpilogueDefaultEEEEEvvEEEEvNT_6ParamsE,"",@"SHT_CUDA_INFO"
	.sectionflags	@""
	.align	4


	//----- nvinfo : EIATTR_CUDA_API_VERSION
	.align		4
        /*0000*/ 	.byte	0x04, 0x37
        /*0002*/ 	.short	(.L_21 - .L_20)
.L_20:
        /*0004*/ 	.word	0x00000082


	//----- nvinfo : EIATTR_KPARAM_INFO
	.align		4
.L_21:
        /*0008*/ 	.byte	0x04, 0x17
        /*000a*/ 	.short	(.L_23 - .L_22)
.L_22:
        /*000c*/ 	.word	0x00000000
        /*0010*/ 	.short	0x0000
        /*0012*/ 	.short	0x0070
        /*0014*/ 	.byte	0x00, 0xf0, 0x01, 0x10


	//----- nvinfo : EIATTR_SPARSE_MMA_MASK
	.align		4
.L_23:
        /*0018*/ 	.byte	0x03, 0x50
        /*001a*/ 	.short	0x0000


	//----- nvinfo : EIATTR_MAXREG_COUNT
	.align		4
        /*001c*/ 	.byte	0x03, 0x1b
        /*001e*/ 	.short	0x00a8


	//----- nvinfo : EIATTR_NUM_BARRIERS
	.align		4
        /*0020*/ 	.byte	0x02, 0x4c
        /*0022*/ 	.byte	0x01
	.zero		1


	//----- nvinfo : EIATTR_EXTERNS
	.align		4
        /*0024*/ 	.byte	0x04, 0x0f
        /*0026*/ 	.short	(.L_25 - .L_24)


	//   ....[0]....
	.align		4
.L_24:
        /*0028*/ 	.word	index@(__assertfail)


	//----- nvinfo : EIATTR_MERCURY_ISA_VERSION
	.align		4
.L_25:
        /*002c*/ 	.byte	0x03, 0x5f
        /*002e*/ 	.short	0x0101


	//----- nvinfo : EIATTR_INT_WARP_WIDE_INSTR_OFFSETS
	.align		4
        /*0030*/ 	.byte	0x04, 0x31
        /*0032*/ 	.short	(.L_27 - .L_26)


	//   ....[0]....
.L_26:
        /*0034*/ 	.word	0x00000420


	//   ....[1]....
        /*0038*/ 	.word	0x00000440


	//   ....[2]....
        /*003c*/ 	.word	0x00000610


	//   ....[3]....
        /*0040*/ 	.word	0x00001ee0


	//----- nvinfo : EIATTR_COOP_GROUP_MASK_REGIDS
	.align		4
.L_27:
        /*0044*/ 	.byte	0x04, 0x29
        /*0046*/ 	.short	(.L_29 - .L_28)


	//   ....[0]....
.L_28:
        /*0048*/ 	.word	0xffffffff


	//   ....[1]....
        /*004c*/ 	.word	0xffffffff


	//   ....[2]....
        /*0050*/ 	.word	0xffffffff


	//   ....[3]....
        /*0054*/ 	.word	0xffffffff


	//   ....[4]....
        /*0058*/ 	.word	0xffffffff


	//   ....[5]....
        /*005c*/ 	.word	0xffffffff


	//----- nvinfo : EIATTR_COOP_GROUP_INSTR_OFFSETS
	.align		4
.L_29:
        /*0060*/ 	.byte	0x04, 0x28
        /*0062*/ 	.short	(.L_31 - .L_30)


	//   ....[0]....
.L_30:
        /*0064*/ 	.word	0x00000060


	//   ....[1]....
        /*0068*/ 	.word	0x00000070


	//   ....[2]....
        /*006c*/ 	.word	0x00000130


	//   ....[3]....
        /*0070*/ 	.word	0x000002d0


	//   ....[4]....
        /*0074*/ 	.word	0x00000780


	//   ....[5]....
        /*0078*/ 	.word	0x000011d0


	//----- nvinfo : EIATTR_REG_RECONFIG
	.align		4
.L_31:
        /*007c*/ 	.byte	0x01, 0x54
	.zero		2


	//----- nvinfo : EIATTR_SYSCALL_OFFSETS
	.align		4
        /*0080*/ 	.byte	0x04, 0x46
        /*0082*/ 	.short	(.L_33 - .L_32)


	//   ....[0]....
.L_32:
        /*0084*/ 	.word	0x00001390


	//----- nvinfo : EIATTR_MBARRIER_INSTR_OFFSETS
	.align		4
.L_33:
        /*0088*/ 	.byte	0x04, 0x39
        /*008a*/ 	.short	(.L_35 - .L_34)


	//   ....[0]....
.L_34:
        /*008c*/ 	.word	0x00000230
        /*0090*/ 	.word	0x000000ff
        /*0094*/ 	.word	0x00000000
        /*0098*/ 	.short	0x0100
        /*009a*/ 	.byte	0x08
	.zero		1


	//   ....[1]....
        /*009c*/ 	.word	0x00000240
        /*00a0*/ 	.word	0x000000ff
        /*00a4*/ 	.word	0x00000020
        /*00a8*/ 	.short	0x0100
        /*00aa*/ 	.byte	0x08
	.zero		1


	//   ....[2]....
        /*00ac*/ 	.word	0x00000250
        /*00b0*/ 	.word	0x000000ff
        /*00b4*/ 	.word	0x00000008
        /*00b8*/ 	.short	0x0100
        /*00ba*/ 	.byte	0x08
	.zero		1


	//   ....[3]....
        /*00bc*/ 	.word	0x00000260
        /*00c0*/ 	.word	0x000000ff
        /*00c4*/ 	.word	0x00000028
        /*00c8*/ 	.short	0x0100
        /*00ca*/ 	.byte	0x08
	.zero		1


	//   ....[4]....
        /*00cc*/ 	.word	0x00000270
        /*00d0*/ 	.word	0x000000ff
        /*00d4*/ 	.word	0x00000010
        /*00d8*/ 	.short	0x0100
        /*00da*/ 	.byte	0x08
	.zero		1


	//   ....[5]....
        /*00dc*/ 	.word	0x00000280
        /*00e0*/ 	.word	0x000000ff
        /*00e4*/ 	.word	0x00000030
        /*00e8*/ 	.short	0x0100
        /*00ea*/ 	.byte	0x08
	.zero		1


	//   ....[6]....
        /*00ec*/ 	.word	0x00000290
        /*00f0*/ 	.word	0x000000ff
        /*00f4*/ 	.word	0x00000018
        /*00f8*/ 	.short	0x0100
        /*00fa*/ 	.byte	0x08
	.zero		1


	//   ....[7]....
        /*00fc*/ 	.word	0x000002a0
        /*0100*/ 	.word	0x000000ff
        /*0104*/ 	.word	0x00000038
        /*0108*/ 	.short	0x0100
        /*010a*/ 	.byte	0x08
	.zero		1


	//   ....[8]....
        /*010c*/ 	.word	0x00000690
        /*0110*/ 	.word	0x000000ff
        /*0114*/ 	.word	0x00000050
        /*0118*/ 	.short	0x0100
        /*011a*/ 	.byte	0x06
	.zero		1


	//   ....[9]....
        /*011c*/ 	.word	0x00000720
        /*0120*/ 	.word	0x000000ff
        /*0124*/ 	.word	0x00000058
        /*0128*/ 	.short	0x0100
        /*012a*/ 	.byte	0x06
	.zero		1


	//   ....[10]....
        /*012c*/ 	.word	0x00001450
        /*0130*/ 	.word	0x00000003
        /*0134*/ 	.word	0x00000000
        /*0138*/ 	.short	0x010a
        /*013a*/ 	.byte	0x3f
	.zero		1


	//   ....[11]....
        /*013c*/ 	.word	0x00001490
        /*0140*/ 	.word	0x00000003
        /*0144*/ 	.word	0x00000000
        /*0148*/ 	.short	0x010a
        /*014a*/ 	.byte	0x3f
	.zero		1


	//   ....[12]....
        /*014c*/ 	.word	0x000019a0
        /*0150*/ 	.word	0x00000005
        /*0154*/ 	.word	0x00000000
        /*0158*/ 	.short	0x010a
        /*015a*/ 	.byte	0x3f
	.zero		1


	//   ....[13]....
        /*015c*/ 	.word	0x000019e0
        /*0160*/ 	.word	0x00000005
        /*0164*/ 	.word	0x00000000
        /*0168*/ 	.short	0x010a
        /*016a*/ 	.byte	0x3f
	.zero		1


	//   ....[14]....
        /*016c*/ 	.word	0x00001d80
        /*0170*/ 	.word	0x00000005
        /*0174*/ 	.word	0x00000000
        /*0178*/ 	.short	0x0101
        /*017a*/ 	.byte	0x3f
	.zero		1


	//   ....[15]....
        /*017c*/ 	.word	0x00001f60
        /*0180*/ 	.word	0x00000003
        /*0184*/ 	.word	0x00000000
        /*0188*/ 	.short	0x0101
        /*018a*/ 	.byte	0x3f
	.zero		1


	//   ....[16]....
        /*018c*/ 	.word	0x0000b3e0
        /*0190*/ 	.word	0x00000016
        /*0194*/ 	.word	0x00000020
        /*0198*/ 	.short	0x010a
        /*019a*/ 	.byte	0x3f
	.zero		1


	//   ....[17]....
        /*019c*/ 	.word	0x0000b7b0
        /*01a0*/ 	.word	0x00000005
        /*01a4*/ 	.word	0x00000058
        /*01a8*/ 	.short	0x0101
        /*01aa*/ 	.byte	0x3f
	.zero		1


	//   ....[18]....
        /*01ac*/ 	.word	0x0000bec0
        /*01b0*/ 	.word	0x00000007
        /*01b4*/ 	.word	0x00000000
        /*01b8*/ 	.short	0x010a
        /*01ba*/ 	.byte	0x3f
	.zero		1


	//   ....[19]....
        /*01bc*/ 	.word	0x0000bf40
        /*01c0*/ 	.word	0x00000008
        /*01c4*/ 	.word	0x00000000
        /*01c8*/ 	.short	0x010a
        /*01ca*/ 	.byte	0x3f
	.zero		1


	//   ....[20]....
        /*01cc*/ 	.word	0x0000bfd0
        /*01d0*/ 	.word	0x0000000b
        /*01d4*/ 	.word	0x00000000
        /*01d8*/ 	.short	0x010a
        /*01da*/ 	.byte	0x3f
	.zero		1


	//   ....[21]....
        /*01dc*/ 	.word	0x0000c060
        /*01e0*/ 	.word	0x00000003
        /*01e4*/ 	.word	0x00000000
        /*01e8*/ 	.short	0x010a
        /*01ea*/ 	.byte	0x3f
	.zero		1


	//   ....[22]....
        /*01ec*/ 	.word	0x0000c0c0
        /*01f0*/ 	.word	0x00000003
        /*01f4*/ 	.word	0x00000000
        /*01f8*/ 	.short	0x010a
        /*01fa*/ 	.byte	0x3f
	.zero		1


	//   ....[23]....
        /*01fc*/ 	.word	0x0000c110
        /*0200*/ 	.word	0x00000005
        /*0204*/ 	.word	0x00000000
        /*0208*/ 	.short	0x010a
        /*020a*/ 	.byte	0x3f
	.zero		1


	//   ....[24]....
        /*020c*/ 	.word	0x0000c1e0
        /*0210*/ 	.word	0x00000016
        /*0214*/ 	.word	0x00000020
        /*0218*/ 	.short	0x010a
        /*021a*/ 	.byte	0x3f
	.zero		1


	//   ....[25]....
        /*021c*/ 	.word	0x0000c2b0
        /*0220*/ 	.word	0x00000007
        /*0224*/ 	.word	0x00000000
        /*0228*/ 	.short	0x010a
        /*022a*/ 	.byte	0x3f
	.zero		1


	//   ....[26]....
        /*022c*/ 	.word	0x0000c300
        /*0230*/ 	.word	0x00000008
        /*0234*/ 	.word	0x00000000
        /*0238*/ 	.short	0x010a
        /*023a*/ 	.byte	0x3f
	.zero		1


	//   ....[27]....
        /*023c*/ 	.word	0x0000c350
        /*0240*/ 	.word	0x0000000b
        /*0244*/ 	.word	0x00000000
        /*0248*/ 	.short	0x010a
        /*024a*/ 	.byte	0x3f
	.zero		1


	//----- nvinfo : EIATTR_NUM_MBARRIERS
	.align		4
.L_35:
        /*024c*/ 	.byte	0x03, 0x38
        /*024e*/ 	.short	0x000a


	//----- nvinfo : EIATTR_EXIT_INSTR_OFFSETS
	.align		4
        /*0250*/ 	.byte	0x04, 0x1c
        /*0252*/ 	.short	(.L_37 - .L_36)


	//   ....[0]....
.L_36:
        /*0254*/ 	.word	0x000008e0


	//   ....[1]....
        /*0258*/ 	.word	0x00001100


	//   ....[2]....
        /*025c*/ 	.word	0x0000ab00


	//   ....[3]....
        /*0260*/ 	.word	0x0000b060


	//   ....[4]....
        /*0264*/ 	.word	0x0000c0b0


	//----- nvinfo : EIATTR_MAX_THREADS
	.align		4
.L_37:
        /*0268*/ 	.byte	0x04, 0x05
        /*026a*/ 	.short	(.L_39 - .L_38)
.L_38:
        /*026c*/ 	.word	0x00000180
        /*0270*/ 	.word	0x00000001
        /*0274*/ 	.word	0x00000001


	//----- nvinfo : EIATTR_CRS_STACK_SIZE
	.align		4
.L_39:
        /*0278*/ 	.byte	0x04, 0x1e
        /*027a*/ 	.short	(.L_41 - .L_40)
.L_40:
        /*027c*/ 	.word	0x00000000


	//----- nvinfo : EIATTR_CBANK_PARAM_SIZE
	.align		4
.L_41:
        /*0280*/ 	.byte	0x03, 0x19
        /*0282*/ 	.short	0x0470


	//----- nvinfo : EIATTR_PARAM_CBANK
	.align		4
        /*0284*/ 	.byte	0x04, 0x0a
        /*0286*/ 	.short	(.L_43 - .L_42)
	.align		4
.L_42:
        /*0288*/ 	.word	index@(.nv.constant0._ZN7cutlass13device_kernelINS_4gemm6kernel13GemmUniversalIN4cute5tupleIJiiiiEEENS1_10collective13CollectiveMmaINS1_34MainloopSm90TmaGmmaWarpSpecializedILi4ENS5_IJNS4_1CILi1EEENSA_ILi2EEESB_EEENS1_35KernelTmaWarpSpecializedCooperativeEEENS5_IJNSA_ILi256EEENSA_ILi128EEENSA_ILi32EEEEEENS_10tfloat32_tENS5_IJlSB_lEEESK_SL_NS4_8TiledMMAINS4_8MMA_AtomIJNS4_4SM904GMMA30MMA_64x128x8_F32TF32TF32_SS_TNILNSP_7ScaleInE1ELSR_1EEEEEENS4_6LayoutINS5_IJSC_SB_SB_EEENS5_IJSB_NSA_ILi0EEESW_EEEEENS5_IJNS4_10UnderscoreESZ_SZ_EEEEENS4_23SM90_TMA_LOAD_MULTICASTENS4_14ComposedLayoutINS4_7SwizzleILi3ELi4ELi3EEENS4_18smem_ptr_flag_bitsILi32EEENSU_INS5_IJNSA_ILi8EEESI_EEENS5_IJSI_SB_EEEEEEEvNS4_8identityENS4_13SM90_TMA_LOADES1C_vS1D_EENS_8epilogue10collective6detail29Sm90TmaWarpSpecializedAdapterINS1H_15DefaultEpilogueISK_SL_SL_NS1G_6thread17LinearCombinationISK_Li1EffLNS1L_9ScaleType4KindE0ELNS_15FloatRoundStyleE2ESK_EENS1_15EpilogueDefaultEEEEEvvEEEEvNT_6ParamsE)
        /*028c*/ 	.short	0x0210
        /*028e*/ 	.short	0x0470


	//----- nvinfo : EIATTR_SW_WAR
	.align		4
.L_43:
        /*0290*/ 	.byte	0x04, 0x36
        /*0292*/ 	.short	(.L_45 - .L_44)
.L_44:
        /*0294*/ 	.word	0x00000008
.L_45:


//--------------------- .nv.callgraph             --------------------------
	.section	.nv.callgraph,"",@"SHT_CUDA_CALLGRAPH"
	.align	4
	.sectionentsize	8
	.align		4
        /*0000*/ 	.word	0x00000000
	.align		4
        /*0004*/ 	.word	0xffffffff
	.align		4
        /*0008*/ 	.word	index@(_ZN7cutlass13device_kernelINS_4gemm6kernel13GemmUniversalIN4cute5tupleIJiiiiEEENS1_10collective13CollectiveMmaINS1_34MainloopSm90TmaGmmaWarpSpecializedILi4ENS5_IJNS4_1CILi1EEENSA_ILi2EEESB_EEENS1_35KernelTmaWarpSpecializedCooperativeEEENS5_IJNSA_ILi256EEENSA_ILi128EEENSA_ILi32EEEEEENS_10tfloat32_tENS5_IJlSB_lEEESK_SL_NS4_8TiledMMAINS4_8MMA_AtomIJNS4_4SM904GMMA30MMA_64x128x8_F32TF32TF32_SS_TNILNSP_7ScaleInE1ELSR_1EEEEEENS4_6LayoutINS5_IJSC_SB_SB_EEENS5_IJSB_NSA_ILi0EEESW_EEEEENS5_IJNS4_10UnderscoreESZ_SZ_EEEEENS4_23SM90_TMA_LOAD_MULTICASTENS4_14ComposedLayoutINS4_7SwizzleILi3ELi4ELi3EEENS4_18smem_ptr_flag_bitsILi32EEENSU_INS5_IJNSA_ILi8EEESI_EEENS5_IJSI_SB_EEEEEEEvNS4_8identityENS4_13SM90_TMA_LOADES1C_vS1D_EENS_8epilogue10collective6detail29Sm90TmaWarpSpecializedAdapterINS1H_15DefaultEpilogueISK_SL_SL_NS1G_6thread17LinearCombinationISK_Li1EffLNS1L_9ScaleType4KindE0ELNS_15FloatRoundStyleE2ESK_EENS1_15EpilogueDefaultEEEEEvvEEEEvNT_6ParamsE)
	.align		4
        /*000c*/ 	.word	index@(__assertfail)
	.align		4
        /*0010*/ 	.word	0x00000000
	.align		4
        /*0014*/ 	.word	0xfffffffe
	.align		4
        /*0018*/ 	.word	0x00000000
	.align		4
        /*001c*/ 	.word	0xfffffffd
	.align		4
        /*0020*/ 	.word	0x00000000
	.align		4
        /*0024*/ 	.word	0xfffffffc


//--------------------- .nv.constant4             --------------------------
	.section	.nv.constant4,"a",@progbits
	.align	8
	.align		8
.nv.constant4:
        /*0000*/ 	.dword	__assertfail
	.align		8
        /*0008*/ 	.dword	__unnamed_1
	.align		8
        /*0010*/ 	.dword	_ZN39_INTERNAL_1152731b_4_k_cu_cdc5e35f_59034cuda3std3__45__cpo5beginE
	.align		8
        /*0018*/ 	.dword	_ZN39_INTERNAL_1152731b_4_k_cu_cdc5e35f_59034cuda3std3__45__cpo3endE
	.align		8
        /*0020*/ 	.dword	_ZN39_INTERNAL_1152731b_4_k_cu_cdc5e35f_59034cuda3std3__45__cpo6cbeginE
	.align		8
        /*0028*/ 	.dword	_ZN39_INTERNAL_1152731b_4_k_cu_cdc5e35f_59034cuda3std3__45__cpo4cendE
	.align		8
        /*0030*/ 	.dword	_ZN39_INTERNAL_1152731b_4_k_cu_cdc5e35f_59034cuda3std3__441_GLOBAL__N__1152731b_4_k_cu_cdc5e35f_59036ignoreE
	.align		8
        /*0038*/ 	.dword	_ZN39_INTERNAL_1152731b_4_k_cu_cdc5e35f_59034cuda3std3__419piecewise_constructE
	.align		8
        /*0040*/ 	.dword	_ZN39_INTERNAL_1152731b_4_k_cu_cdc5e35f_59034cuda3std3__48in_placeE
	.align		8
        /*0048*/ 	.dword	_ZN39_INTERNAL_1152731b_4_k_cu_cdc5e35f_59034cuda3std6ranges3__45__cpo4swapE
	.align		8
        /*0050*/ 	.dword	_ZN39_INTERNAL_1152731b_4_k_cu_cdc5e35f_59034cuda3std6ranges3__45__cpo9iter_moveE
	.align		8
        /*0058*/ 	.dword	_ZN39_INTERNAL_1152731b_4_k_cu_cdc5e35f_59034cute7productE
	.align		8
        /*0060*/ 	.dword	_ZN39_INTERNAL_1152731b_4_k_cu_cdc5e35f_59034cute1_E
	.align		8
        /*0068*/ 	.dword	$str$22
	.align		8
        /*0070*/ 	.dword	$str$23


//--------------------- .text._ZN7cutlass13device_kernelINS_4gemm6kernel13GemmUniversalIN4cute5tupleIJiiiiEEENS1_10collective13CollectiveMmaINS1_34MainloopSm90TmaGmmaWarpSpecializedILi4ENS5_IJNS4_1CILi1EEENSA_ILi2EEESB_EEENS1_35KernelTmaWarpSpecializedCooperativeEEENS5_IJNSA_ILi256EEENSA_ILi128EEENSA_ILi32EEEEEENS_10tfloat32_tENS5_IJlSB_lEEESK_SL_NS4_8TiledMMAINS4_8MMA_AtomIJNS4_4SM904GMMA30MMA_64x128x8_F32TF32TF32_SS_TNILNSP_7ScaleInE1ELSR_1EEEEEENS4_6LayoutINS5_IJSC_SB_SB_EEENS5_IJSB_NSA_ILi0EEESW_EEEEENS5_IJNS4_10UnderscoreESZ_SZ_EEEEENS4_23SM90_TMA_LOAD_MULTICASTENS4_14ComposedLayoutINS4_7SwizzleILi3ELi4ELi3EEENS4_18smem_ptr_flag_bitsILi32EEENSU_INS5_IJNSA_ILi8EEESI_EEENS5_IJSI_SB_EEEEEEEvNS4_8identityENS4_13SM90_TMA_LOADES1C_vS1D_EENS_8epilogue10collective6detail29Sm90TmaWarpSpecializedAdapterINS1H_15DefaultEpilogueISK_SL_SL_NS1G_6thread17LinearCombinationISK_Li1EffLNS1L_9ScaleType4KindE0ELNS_15FloatRoundStyleE2ESK_EENS1_15EpilogueDefaultEEEEEvvEEEEvNT_6ParamsE --------------------------
	.section	.text._ZN7cutlass13device_kernelINS_4gemm6kernel13GemmUniversalIN4cute5tupleIJiiiiEEENS1_10collective13CollectiveMmaINS1_34MainloopSm90TmaGmmaWarpSpecializedILi4ENS5_IJNS4_1CILi1EEENSA_ILi2EEESB_EEENS1_35KernelTmaWarpSpecializedCooperativeEEENS5_IJNSA_ILi256EEENSA_ILi128EEENSA_ILi32EEEEEENS_10tfloat32_tENS5_IJlSB_lEEESK_SL_NS4_8TiledMMAINS4_8MMA_AtomIJNS4_4SM904GMMA30MMA_64x128x8_F32TF32TF32_SS_TNILNSP_7ScaleInE1ELSR_1EEEEEENS4_6LayoutINS5_IJSC_SB_SB_EEENS5_IJSB_NSA_ILi0EEESW_EEEEENS5_IJNS4_10UnderscoreESZ_SZ_EEEEENS4_23SM90_TMA_LOAD_MULTICASTENS4_14ComposedLayoutINS4_7SwizzleILi3ELi4ELi3EEENS4_18smem_ptr_flag_bitsILi32EEENSU_INS5_IJNSA_ILi8EEESI_EEENS5_IJSI_SB_EEEEEEEvNS4_8identityENS4_13SM90_TMA_LOADES1C_vS1D_EENS_8epilogue10collective6detail29Sm90TmaWarpSpecializedAdapterINS1H_15DefaultEpilogueISK_SL_SL_NS1G_6thread17LinearCombinationISK_Li1EffLNS1L_9ScaleType4KindE0ELNS_15FloatRoundStyleE2ESK_EENS1_15EpilogueDefaultEEEEEvvEEEEvNT_6ParamsE,"ax",@progbits
	.align	128
.text._ZN7cutlass13device_kernelINS_4gemm6kernel13GemmUniversalIN4cute5tupleIJiiiiEEENS1_10collective13CollectiveMmaINS1_34MainloopSm90TmaGmmaWarpSpecializedILi4ENS5_IJNS4_1CILi1EEENSA_ILi2EEESB_EEENS1_35KernelTmaWarpSpecializedCooperativeEEENS5_IJNSA_ILi256EEENSA_ILi128EEENSA_ILi32EEEEEENS_10tfloat32_tENS5_IJlSB_lEEESK_SL_NS4_8TiledMMAINS4_8MMA_AtomIJNS4_4SM904GMMA30MMA_64x128x8_F32TF32TF32_SS_TNILNSP_7ScaleInE1ELSR_1EEEEEENS4_6LayoutINS5_IJSC_SB_SB_EEENS5_IJSB_NSA_ILi0EEESW_EEEEENS5_IJNS4_10UnderscoreESZ_SZ_EEEEENS4_23SM90_TMA_LOAD_MULTICASTENS4_14ComposedLayoutINS4_7SwizzleILi3ELi4ELi3EEENS4_18smem_ptr_flag_bitsILi32EEENSU_INS5_IJNSA_ILi8EEESI_EEENS5_IJSI_SB_EEEEEEEvNS4_8identityENS4_13SM90_TMA_LOADES1C_vS1D_EENS_8epilogue10collective6detail29Sm90TmaWarpSpecializedAdapterINS1H_15DefaultEpilogueISK_SL_SL_NS1G_6thread17LinearCombinationISK_Li1EffLNS1L_9ScaleType4KindE0ELNS_15FloatRoundStyleE2ESK_EENS1_15EpilogueDefaultEEEEEvvEEEEvNT_6ParamsE:
        .type           _ZN7cutlass13device_kernelINS_4gemm6kernel13GemmUniversalIN4cute5tupleIJiiiiEEENS1_10collective13CollectiveMmaINS1_34MainloopSm90TmaGmmaWarpSpecializedILi4ENS5_IJNS4_1CILi1EEENSA_ILi2EEESB_EEENS1_35KernelTmaWarpSpecializedCooperativeEEENS5_IJNSA_ILi256EEENSA_ILi128EEENSA_ILi32EEEEEENS_10tfloat32_tENS5_IJlSB_lEEESK_SL_NS4_8TiledMMAINS4_8MMA_AtomIJNS4_4SM904GMMA30MMA_64x128x8_F32TF32TF32_SS_TNILNSP_7ScaleInE1ELSR_1EEEEEENS4_6LayoutINS5_IJSC_SB_SB_EEENS5_IJSB_NSA_ILi0EEESW_EEEEENS5_IJNS4_10UnderscoreESZ_SZ_EEEEENS4_23SM90_TMA_LOAD_MULTICASTENS4_14ComposedLayoutINS4_7SwizzleILi3ELi4ELi3EEENS4_18smem_ptr_flag_bitsILi32EEENSU_INS5_IJNSA_ILi8EEESI_EEENS5_IJSI_SB_EEEEEEEvNS4_8identityENS4_13SM90_TMA_LOADES1C_vS1D_EENS_8epilogue10collective6detail29Sm90TmaWarpSpecializedAdapterINS1H_15DefaultEpilogueISK_SL_SL_NS1G_6thread17LinearCombinationISK_Li1EffLNS1L_9ScaleType4KindE0ELNS_15FloatRoundStyleE2ESK_EENS1_15EpilogueDefaultEEEEEvvEEEEvNT_6ParamsE,@function
        .size           _ZN7cutlass13device_kernelINS_4gemm6kernel13GemmUniversalIN4cute5tupleIJiiiiEEENS1_10collective13CollectiveMmaINS1_34MainloopSm90TmaGmmaWarpSpecializedILi4ENS5_IJNS4_1CILi1EEENSA_ILi2EEESB_EEENS1_35KernelTmaWarpSpecializedCooperativeEEENS5_IJNSA_ILi256EEENSA_ILi128EEENSA_ILi32EEEEEENS_10tfloat32_tENS5_IJlSB_lEEESK_SL_NS4_8TiledMMAINS4_8MMA_AtomIJNS4_4SM904GMMA30MMA_64x128x8_F32TF32TF32_SS_TNILNSP_7ScaleInE1ELSR_1EEEEEENS4_6LayoutINS5_IJSC_SB_SB_EEENS5_IJSB_NSA_ILi0EEESW_EEEEENS5_IJNS4_10UnderscoreESZ_SZ_EEEEENS4_23SM90_TMA_LOAD_MULTICASTENS4_14ComposedLayoutINS4_7SwizzleILi3ELi4ELi3EEENS4_18smem_ptr_flag_bitsILi32EEENSU_INS5_IJNSA_ILi8EEESI_EEENS5_IJSI_SB_EEEEEEEvNS4_8identityENS4_13SM90_TMA_LOADES1C_vS1D_EENS_8epilogue10collective6detail29Sm90TmaWarpSpecializedAdapterINS1H_15DefaultEpilogueISK_SL_SL_NS1G_6thread17LinearCombinationISK_Li1EffLNS1L_9ScaleType4KindE0ELNS_15FloatRoundStyleE2ESK_EENS1_15EpilogueDefaultEEEEEvvEEEEvNT_6ParamsE,(.L_x_323 - _ZN7cutlass13device_kernelINS_4gemm6kernel13GemmUniversalIN4cute5tupleIJiiiiEEENS1_10collective13CollectiveMmaINS1_34MainloopSm90TmaGmmaWarpSpecializedILi4ENS5_IJNS4_1CILi1EEENSA_ILi2EEESB_EEENS1_35KernelTmaWarpSpecializedCooperativeEEENS5_IJNSA_ILi256EEENSA_ILi128EEENSA_ILi32EEEEEENS_10tfloat32_tENS5_IJlSB_lEEESK_SL_NS4_8TiledMMAINS4_8MMA_AtomIJNS4_4SM904GMMA30MMA_64x128x8_F32TF32TF32_SS_TNILNSP_7ScaleInE1ELSR_1EEEEEENS4_6LayoutINS5_IJSC_SB_SB_EEENS5_IJSB_NSA_ILi0EEESW_EEEEENS5_IJNS4_10UnderscoreESZ_SZ_EEEEENS4_23SM90_TMA_LOAD_MULTICASTENS4_14ComposedLayoutINS4_7SwizzleILi3ELi4ELi3EEENS4_18smem_ptr_flag_bitsILi32EEENSU_INS5_IJNSA_ILi8EEESI_EEENS5_IJSI_SB_EEEEEEEvNS4_8identityENS4_13SM90_TMA_LOADES1C_vS1D_EENS_8epilogue10collective6detail29Sm90TmaWarpSpecializedAdapterINS1H_15DefaultEpilogueISK_SL_SL_NS1G_6thread17LinearCombinationISK_Li1EffLNS1L_9ScaleType4KindE0ELNS_15FloatRoundStyleE2ESK_EENS1_15EpilogueDefaultEEEEEvvEEEEvNT_6ParamsE)
        .other          _ZN7cutlass13device_kernelINS_4gemm6kernel13GemmUniversalIN4cute5tupleIJiiiiEEENS1_10collective13CollectiveMmaINS1_34MainloopSm90TmaGmmaWarpSpecializedILi4ENS5_IJNS4_1CILi1EEENSA_ILi2EEESB_EEENS1_35KernelTmaWarpSpecializedCooperativeEEENS5_IJNSA_ILi256EEENSA_ILi128EEENSA_ILi32EEEEEENS_10tfloat32_tENS5_IJlSB_lEEESK_SL_NS4_8TiledMMAINS4_8MMA_AtomIJNS4_4SM904GMMA30MMA_64x128x8_F32TF32TF32_SS_TNILNSP_7ScaleInE1ELSR_1EEEEEENS4_6LayoutINS5_IJSC_SB_SB_EEENS5_IJSB_NSA_ILi0EEESW_EEEEENS5_IJNS4_10UnderscoreESZ_SZ_EEEEENS4_23SM90_TMA_LOAD_MULTICASTENS4_14ComposedLayoutINS4_7SwizzleILi3ELi4ELi3EEENS4_18smem_ptr_flag_bitsILi32EEENSU_INS5_IJNSA_ILi8EEESI_EEENS5_IJSI_SB_EEEEEEEvNS4_8identityENS4_13SM90_TMA_LOADES1C_vS1D_EENS_8epilogue10collective6detail29Sm90TmaWarpSpecializedAdapterINS1H_15DefaultEpilogueISK_SL_SL_NS1G_6thread17LinearCombinationISK_Li1EffLNS1L_9ScaleType4KindE0ELNS_15FloatRoundStyleE2ESK_EENS1_15EpilogueDefaultEEEEEvvEEEEvNT_6ParamsE,@"STO_CUDA_ENTRY STV_DEFAULT"
_ZN7cutlass13device_kernelINS_4gemm6kernel13GemmUniversalIN4cute5tupleIJiiiiEEENS1_10collective13CollectiveMmaINS1_34MainloopSm90TmaGmmaWarpSpecializedILi4ENS5_IJNS4_1CILi1EEENSA_ILi2EEESB_EEENS1_35KernelTmaWarpSpecializedCooperativeEEENS5_IJNSA_ILi256EEENSA_ILi128EEENSA_ILi32EEEEEENS_10tfloat32_tENS5_IJlSB_lEEESK_SL_NS4_8TiledMMAINS4_8MMA_AtomIJNS4_4SM904GMMA30MMA_64x128x8_F32TF32TF32_SS_TNILNSP_7ScaleInE1ELSR_1EEEEEENS4_6LayoutINS5_IJSC_SB_SB_EEENS5_IJSB_NSA_ILi0EEESW_EEEEENS5_IJNS4_10UnderscoreESZ_SZ_EEEEENS4_23SM90_TMA_LOAD_MULTICASTENS4_14ComposedLayoutINS4_7SwizzleILi3ELi4ELi3EEENS4_18smem_ptr_flag_bitsILi32EEENSU_INS5_IJNSA_ILi8EEESI_EEENS5_IJSI_SB_EEEEEEEvNS4_8identityENS4_13SM90_TMA_LOADES1C_vS1D_EENS_8epilogue10collective6detail29Sm90TmaWarpSpecializedAdapterINS1H_15DefaultEpilogueISK_SL_SL_NS1G_6thread17LinearCombinationISK_Li1EffLNS1L_9ScaleType4KindE0ELNS_15FloatRoundStyleE2ESK_EENS1_15EpilogueDefaultEEEEEvvEEEEvNT_6ParamsE:
[----:B------:R-:W0:Y:S01]  /*0000*/  LDC R1, c[0x0][0x28] ;  /* 0x00000a00ff017b82 */ /* 0x000e220000000800 */
[----:B------:R-:W1:Y:S01]  /*0010*/  S2R R18, SR_TID.X ;  /* 0x0000000000127919 */ /* 0x000e620000002100 */
[----:B------:R-:W-:Y:S01]  /*0020*/  ELECT P0, URZ, PT ;  /* 0x00000000003f782f */ /* 0x000fe20003800000 */
[----:B------:R-:W-:Y:S01]  /*0030*/  BSSY B0, `(.L_x_0) ;  /* 0x000000f000007945 */ /* 0x000fe20003800000 */
[--C-:B-1----:R-:W-:Y:S02]  /*0040*/  SHF.R.U32.HI R0, RZ, 0x5, R18.reuse ;  /* 0x00000005ff007819 */ /* 0x102fe40000011612 */
[----:B------:R-:W-:-:S03]  /*0050*/  SHF.R.U32.HI R3, RZ, 0x7, R18 ;  /* 0x00000007ff037819 */ /* 0x000fc60000011612 */
[----:B------:R-:W1:Y:S04]  /*0060*/  SHFL.IDX PT, R2, R0, RZ, 0x1f ;  /* 0x00001fff00027589 */ /* 0x000e6800000e0000 */
[----:B------:R2:W3:Y:S01]  /*0070*/  SHFL.IDX PT, R5, R3, RZ, 0x1f ;  /* 0x00001fff03057589 */ /* 0x0004e200000e0000 */
[----:B-1----:R-:W-:-:S13]  /*0080*/  ISETP.NE.OR P0, PT, R2, RZ, !P0 ;  /* 0x000000ff0200720c */ /* 0x002fda0004705670 */
[----:B0-23--:R-:W-:Y:S05]  /*0090*/  @P0 BRA `(.L_x_1) ;  /* 0x0000000000200947 */ /* 0x00dfea0003800000 */
[----:B------:R-:W-:Y:S02]  /*00a0*/  ULDC.64 UR4, c[0x0][0x198] ;  /* 0x0000660000047ab9 */ /* 0x000fe40000000a00 */
[----:B------:R-:W-:Y:S02]  /*00b0*/  UIADD3 UR6, UP0, UR4, 0xf0, URZ ;  /* 0x000000f004067890 */ /* 0x000fe4000ff1e03f */
[----:B------:R-:W-:Y:S02]  /*00c0*/  UIADD3 UR4, UP1, UR4, 0x1f0, URZ ;  /* 0x000001f004047890 */ /* 0x000fe4000ff3e03f */
[----:B------:R-:W-:Y:S02]  /*00d0*/  UIADD3.X UR7, URZ, UR5, URZ, UP0, !UPT ;  /* 0x000000053f077290 */ /* 0x000fe400087fe43f */
[----:B------:R-:W-:-:S07]  /*00e0*/  UIADD3.X UR5, URZ, UR5, URZ, UP1, !UPT ;  /* 0x000000053f057290 */ /* 0x000fce0008ffe43f */
[----:B------:R0:W-:Y:S02]  /*00f0*/  UTMACCTL.PF [UR6] ;  /* 0x00000000060079b9 */ /* 0x0001e40008040000 */
[----:B------:R0:W-:Y:S02]  /*0100*/  UTMACCTL.PF [UR4] ;  /* 0x00000000040079b9 */ /* 0x0001e40008040000 */
[----:B0-----:R-:W-:Y:S01]  /*0110*/  NOP ;  /* 0x0000000000007918 */ /* 0x001fe20000000000 */
.L_x_1:
[----:B------:R-:W-:Y:S05]  /*0120*/  BSYNC B0 ;  /* 0x0000000000007941 */ /* 0x000fea0003800000 */
.L_x_0:
[----:B------:R-:W0:Y:S02]  /*0130*/  SHFL.IDX PT, R3, R0, RZ, 0x1f ;  /* 0x00001fff00037589 */ /* 0x000e2400000e0000 */
[----:B0-----:R-:W-:-:S13]  /*0140*/  ISETP.NE.AND P0, PT, R3, RZ, PT ;  /* 0x000000ff0300720c */ /* 0x001fda0003f05270 */
[----:B------:R-:W-:Y:S05]  /*0150*/  @P0 BRA `(.L_x_2) ;  /* 0x0000000000580947 */ /* 0x000fea0003800000 */
[----:B------:R-:W0:Y:S01]  /*0160*/  S2UR UR8, SR_CgaCtaId ;  /* 0x00000000000879c3 */ /* 0x000e220000008800 */
[----:B------:R-:W-:Y:S01]  /*0170*/  UMOV UR4, 0x400 ;  /* 0x0000040000047882 */ /* 0x000fe20000000000 */
[----:B------:R-:W-:Y:S01]  /*0180*/  UMOV UR5, 0x1 ;  /* 0x0000000100057882 */ /* 0x000fe20000000000 */
[----:B------:R-:W-:Y:S01]  /*0190*/  UMOV UR6, 0x4 ;  /* 0x0000000400067882 */ /* 0x000fe20000000000 */
[----:B------:R-:W-:Y:S01]  /*01a0*/  ELECT P0, URZ, PT ;  /* 0x00000000003f782f */ /* 0x000fe20003800000 */
[----:B------:R-:W-:-:S04]  /*01b0*/  UIADD3 UR6, -UR6, 0x100000, URZ ;  /* 0x0010000006067890 */ /* 0x000fc8000fffe13f */
[----:B------:R-:W-:Y:S02]  /*01c0*/  USHF.L.U32 UR7, UR6, 0xb, URZ ;  /* 0x0000000b06077899 */ /* 0x000fe4000800063f */
[----:B------:R-:W-:Y:S02]  /*01d0*/  USHF.L.U32 UR6, UR6, 0x1, URZ ;  /* 0x0000000106067899 */ /* 0x000fe4000800063f */
[----:B0-----:R-:W-:Y:S02]  /*01e0*/  ULEA UR8, UR8, UR4, 0x18 ;  /* 0x0000000408087291 */ /* 0x001fe4000f8ec03f */
[----:B------:R-:W-:-:S04]  /*01f0*/  UIADD3 UR4, -UR5, 0x100000, URZ ;  /* 0x0010000005047890 */ /* 0x000fc8000fffe13f */
[----:B------:R-:W-:Y:S02]  /*0200*/  USHF.L.U32 UR5, UR4, 0xb, URZ ;  /* 0x0000000b04057899 */ /* 0x000fe4000800063f */
[----:B------:R-:W-:Y:S01]  /*0210*/  USHF.L.U32 UR4, UR4, 0x1, URZ ;  /* 0x0000000104047899 */ /* 0x000fe2000800063f */
[----:B------:R-:W0:Y:S11]  /*0220*/  FENCE.VIEW.ASYNC.S ;  /* 0x00000000000073c6 */ /* 0x000e360000000000 */
[----:B0-----:R0:W1:Y:S01]  /*0230*/  SYNCS.EXCH.64 URZ, [UR8], UR4 ;  /* 0x00000004083f75b2 */ /* 0x0010620008000100 */
[----:B------:R0:W2:Y:S01]  /*0240*/  SYNCS.EXCH.64 URZ, [UR8+0x20], UR6 ;  /* 0x00002006083f75b2 */ /* 0x0000a20008000100 */
[----:B------:R0:W3:Y:S01]  /*0250*/  SYNCS.EXCH.64 URZ, [UR8+0x8], UR4 ;  /* 0x00000804083f75b2 */ /* 0x0000e20008000100 */
[----:B------:R0:W4:Y:S01]  /*0260*/  SYNCS.EXCH.64 URZ, [UR8+0x28], UR6 ;  /* 0x00002806083f75b2 */ /* 0x0001220008000100 */
[----:B------:R0:W0:Y:S01]  /*0270*/  SYNCS.EXCH.64 URZ, [UR8+0x10], UR4 ;  /* 0x00001004083f75b2 */ /* 0x0000220008000100 */
[----:B------:R0:W0:Y:S01]  /*0280*/  SYNCS.EXCH.64 URZ, [UR8+0x30], UR6 ;  /* 0x00003006083f75b2 */ /* 0x0000220008000100 */
[----:B------:R0:W0:Y:S01]  /*0290*/  SYNCS.EXCH.64 URZ, [UR8+0x18], UR4 ;  /* 0x00001804083f75b2 */ /* 0x0000220008000100 */
[----:B------:R0:W0:Y:S01]  /*02a0*/  SYNCS.EXCH.64 URZ, [UR8+0x38], UR6 ;  /* 0x00003806083f75b2 */ /* 0x0000220008000100 */
[----:B------:R-:W-:Y:S01]  /*02b0*/  NOP ;  /* 0x0000000000007918 */ /* 0x000fe20000000000 */
.L_x_2:
[----:B------:R-:W-:Y:S01]  /*02c0*/  SHF.R.S32.HI R7, RZ, 0x1f, R18 ;  /* 0x0000001fff077819 */ /* 0x000fe20000011412 */
[----:B------:R-:W5:Y:S01]  /*02d0*/  SHFL.IDX PT, R0, R0, RZ, 0x1f ;  /* 0x00001fff00007589 */ /* 0x000f6200000e0000 */
[----:B0-----:R-:W0:Y:S01]  /*02e0*/  S2UR UR8, SR_CTAID.X ;  /* 0x00000000000879c3 */ /* 0x001e220000002500 */
[----:B------:R-:W-:Y:S02]  /*02f0*/  ELECT P0, URZ, PT ;  /* 0x00000000003f782f */ /* 0x000fe40003800000 */
[----:B------:R-:W-:Y:S01]  /*0300*/  LEA.HI R7, R7, R18, RZ, 0x7 ;  /* 0x0000001207077211 */ /* 0x000fe200078f38ff */
[----:B------:R-:W1:Y:S01]  /*0310*/  S2R R4, SR_CTAID.Y ;  /* 0x0000000000047919 */ /* 0x000e620000002600 */
[----:B------:R-:W-:Y:S01]  /*0320*/  ULDC UR4, c[0x0][0x154] ;  /* 0x0000550000047ab9 */ /* 0x000fe20000000800 */
[----:B------:R-:W-:Y:S01]  /*0330*/  NOP ;  /* 0x0000000000007918 */ /* 0x000fe20000000000 */
[----:B------:R-:W-:Y:S01]  /*0340*/  LOP3.LUT R7, R7, 0xffffff80, RZ, 0xc0, !PT ;  /* 0xffffff8007077812 */ /* 0x000fe200078ec0ff */
[----:B------:R-:W-:Y:S01]  /*0350*/  NOP ;  /* 0x0000000000007918 */ /* 0x000fe20000000000 */
[----:B------:R-:W2:Y:S03]  /*0360*/  LDC R12, c[0x0][0x140] ;  /* 0x00005000ff0c7b82 */ /* 0x000ea60000000800 */
[----:B------:R-:W-:-:S05]  /*0370*/  IMAD.IADD R7, R18, 0x1, -R7 ;  /* 0x0000000112077824 */ /* 0x000fca00078e0a07 */
[----:B------:R-:W-:Y:S02]  /*0380*/  SHF.R.S32.HI R6, RZ, 0x1f, R7 ;  /* 0x0000001fff067819 */ /* 0x000fe40000011407 */
[----:B------:R-:W-:Y:S02]  /*0390*/  LOP3.LUT P2, RZ, R7, 0x7, RZ, 0xc0, !PT ;  /* 0x0000000707ff7812 */ /* 0x000fe4000784c0ff */
[----:B------:R-:W-:Y:S02]  /*03a0*/  LEA.HI R6, R6, R7, RZ, 0x3 ;  /* 0x0000000706067211 */ /* 0x000fe400078f18ff */
[----:B-----5:R-:W-:Y:S02]  /*03b0*/  ISETP.NE.OR P0, PT, R0, RZ, !P0 ;  /* 0x000000ff0000720c */ /* 0x020fe40004705670 */
[--C-:B------:R-:W-:Y:S02]  /*03c0*/  SHF.R.S32.HI R0, RZ, 0x3, R6.reuse ;  /* 0x00000003ff007819 */ /* 0x100fe40000011406 */
[----:B------:R-:W-:-:S02]  /*03d0*/  SHF.R.S32.HI R9, RZ, 0x1f, R6 ;  /* 0x0000001fff097819 */ /* 0x000fc40000011406 */
[----:B------:R-:W-:Y:S02]  /*03e0*/  SHF.R.S32.HI R6, RZ, 0x1f, R3 ;  /* 0x0000001fff067819 */ /* 0x000fe40000011403 */
[----:B------:R-:W-:Y:S02]  /*03f0*/  LEA.HI R9, R9, R0, RZ, 0x2 ;  /* 0x0000000009097211 */ /* 0x000fe400078f10ff */
[----:B------:R-:W-:Y:S02]  /*0400*/  LEA.HI R6, R6, R3, RZ, 0x2 ;  /* 0x0000000306067211 */ /* 0x000fe400078f10ff */
[----:B-1----:R-:W-:Y:S01]  /*0410*/  I2FP.F32.U32 R8, R4 ;  /* 0x0000000400087245 */ /* 0x002fe20000201000 */
[----:B------:R-:W-:Y:S01]  /*0420*/  VOTEU.ALL UP0, P0 ;  /* 0x00000000003f7886 */ /* 0x000fe20000000000 */
[----:B------:R-:W-:Y:S01]  /*0430*/  LOP3.LUT R6, R6, 0x3ffffffc, RZ, 0xc0, !PT ;  /* 0x3ffffffc06067812 */ /* 0x000fe200078ec0ff */
[----:B------:R-:W-:Y:S01]  /*0440*/  VOTEU.ALL UP1, P0 ;  /* 0x00000000003f7886 */ /* 0x000fe20000020000 */
[----:B------:R-:W-:Y:S01]  /*0450*/  LOP3.LUT R9, R9, 0xfffffffc, RZ, 0xc0, !PT ;  /* 0xfffffffc09097812 */ /* 0x000fe200078ec0ff */
[----:B------:R-:W-:Y:S01]  /*0460*/  FMUL R10, R8, UR4 ;  /* 0x00000004080a7c20 */ /* 0x000fe20008400000 */
[----:B------:R-:W1:Y:S01]  /*0470*/  @!UP0 S2UR UR7, SR_CgaCtaId ;  /* 0x00000000000789c3 */ /* 0x000e620000008800 */
[----:B------:R-:W-:Y:S01]  /*0480*/  IMAD.IADD R11, R3, 0x1, -R6 ;  /* 0x00000001030b7824 */ /* 0x000fe200078e0a06 */
[----:B0-----:R-:W-:Y:S01]  /*0490*/  I2FP.F32.U32 R6, UR8 ;  /* 0x0000000800067c45 */ /* 0x001fe20008201000 */
[----:B------:R-:W-:Y:S01]  /*04a0*/  IMAD.IADD R0, R0, 0x1, -R9 ;  /* 0x0000000100007824 */ /* 0x000fe200078e0a09 */
[----:B------:R-:W-:Y:S01]  /*04b0*/  ULDC UR4, c[0x0][0x150] ;  /* 0x0000540000047ab9 */ /* 0x000fe20000000800 */
[----:B------:R-:W0:Y:S01]  /*04c0*/  F2I.U32.TRUNC.NTZ R10, R10 ;  /* 0x0000000a000a7305 */ /* 0x000e22000020f000 */
[----:B------:R-:W-:Y:S01]  /*04d0*/  SHF.R.S32.HI R3, RZ, 0x1f, R2 ;  /* 0x0000001fff037819 */ /* 0x000fe20000011402 */
[----:B------:R-:W-:Y:S01]  /*04e0*/  FMUL R6, R6, UR4 ;  /* 0x0000000406067c20 */ /* 0x000fe20008400000 */
[----:B------:R-:W5:Y:S01]  /*04f0*/  LDC R9, c[0x0][0x148] ;  /* 0x00005200ff097b82 */ /* 0x000f620000000800 */
[----:B------:R-:W-:Y:S01]  /*0500*/  IMAD R11, R11, 0x4, R0 ;  /* 0x000000040b0b7824 */ /* 0x000fe200078e0200 */
[----:B------:R-:W-:Y:S01]  /*0510*/  LEA.HI R3, R3, R2, RZ, 0x2 ;  /* 0x0000000203037211 */ /* 0x000fe200078f10ff */
[----:B------:R-:W-:Y:S01]  /*0520*/  UMOV UR4, 0x20 ;  /* 0x0000002000047882 */ /* 0x000fe20000000000 */
[----:B------:R-:W-:Y:S01]  /*0530*/  @!UP0 UMOV UR6, 0x400 ;  /* 0x0000040000068882 */ /* 0x000fe20000000000 */
[----:B------:R-:W3:Y:S01]  /*0540*/  F2I.U32.TRUNC.NTZ R6, R6 ;  /* 0x0000000600067305 */ /* 0x000ee2000020f000 */
[----:B------:R-:W-:Y:S01]  /*0550*/  LOP3.LUT R3, R3, 0xfffffffc, RZ, 0xc0, !PT ;  /* 0xfffffffc03037812 */ /* 0x000fe200078ec0ff */
[----:B------:R-:W-:Y:S01]  /*0560*/  IMAD.SHL.U32 R22, R11, 0x4, RZ ;  /* 0x000000040b167824 */ /* 0x000fe200078e00ff */
[----:B------:R-:W4:Y:S01]  /*0570*/  LDC R8, c[0x0][0x144] ;  /* 0x00005100ff087b82 */ /* 0x000f220000000800 */
[----:B------:R-:W-:-:S04]  /*0580*/  @!UP0 UIADD3 UR4, -UR4, 0x100000, URZ ;  /* 0x0010000004048890 */ /* 0x000fc8000fffe13f */
[----:B------:R-:W-:Y:S02]  /*0590*/  @!UP0 USHF.L.U32 UR5, UR4, 0xb, URZ ;  /* 0x0000000b04058899 */ /* 0x000fe4000800063f */
[----:B------:R-:W-:Y:S01]  /*05a0*/  @!UP0 USHF.L.U32 UR4, UR4, 0x1, URZ ;  /* 0x0000000104048899 */ /* 0x000fe2000800063f */
[----:B--2---:R-:W-:Y:S01]  /*05b0*/  ISETP.EQ.U32.AND P3, PT, R12, 0x1, PT ;  /* 0x000000010c00780c */ /* 0x004fe20003f62070 */
[----:B------:R-:W-:Y:S01]  /*05c0*/  IMAD.IADD R0, R2, 0x1, -R3 ;  /* 0x0000000102007824 */ /* 0x000fe200078e0a03 */
[----:B------:R-:W-:Y:S01]  /*05d0*/  LOP3.LUT R22, R11, 0xc, R22, 0x78, !PT ;  /* 0x0000000c0b167812 */ /* 0x000fe200078e7816 */
[----:B0-----:R-:W-:Y:S01]  /*05e0*/  IMAD.MOV R14, RZ, RZ, -R10 ;  /* 0x000000ffff0e7224 */ /* 0x001fe200078e0a0a */
[----:B-1----:R-:W-:Y:S02]  /*05f0*/  @!UP0 ULEA UR6, UR7, UR6, 0x18 ;  /* 0x0000000607068291 */ /* 0x002fe4000f8ec03f */
[----:B------:R-:W-:Y:S01]  /*0600*/  ISETP.NE.AND P1, PT, R0, 0x3, PT ;  /* 0x000000030000780c */ /* 0x000fe20003f25270 */
[----:B------:R-:W-:Y:S01]  /*0610*/  VOTEU.ALL UP0, P0 ;  /* 0x00000000003f7886 */ /* 0x000fe20000000000 */
[----:B------:R-:W-:Y:S01]  /*0620*/  ISETP.LT.U32.AND P0, PT, R22, 0x2, !P2 ;  /* 0x000000021600780c */ /* 0x000fe20005701070 */
[----:B---3--:R-:W-:Y:S01]  /*0630*/  IMAD.MOV R3, RZ, RZ, -R6 ;  /* 0x000000ffff037224 */ /* 0x008fe200078e0a06 */
[----:B------:R-:W-:-:S02]  /*0640*/  ISETP.EQ.OR P1, PT, R0, RZ, !P1 ;  /* 0x000000ff0000720c */ /* 0x000fc40004f22670 */
[----:B------:R-:W-:Y:S01]  /*0650*/  ISETP.NE.AND P2, PT, R5, RZ, PT ;  /* 0x000000ff0500720c */ /* 0x000fe20003f45270 */
[----:B-----5:R-:W-:Y:S01]  /*0660*/  IMAD R7, R9, R14, R4 ;  /* 0x0000000e09077224 */ /* 0x020fe200078e0204 */
[----:B------:R-:W-:Y:S01]  /*0670*/  ISETP.EQ.AND P1, PT, R5, RZ, P1 ;  /* 0x000000ff0500720c */ /* 0x000fe20000f22270 */
[----:B------:R-:W0:Y:S02]  /*0680*/  FENCE.VIEW.ASYNC.S ;  /* 0x00000000000073c6 */ /* 0x000e240000000000 */
[----:B0-----:R0:W1:Y:S01]  /*0690*/  @!UP0 SYNCS.EXCH.64 URZ, [UR6+0x50], UR4 ;  /* 0x00005004063f85b2 */ /* 0x0010620008000100 */
[----:B------:R-:W-:Y:S02]  /*06a0*/  ISETP.NE.AND P4, PT, R7, R22, PT ;  /* 0x000000160700720c */ /* 0x000fe40003f85270 */
[----:B------:R-:W-:Y:S01]  /*06b0*/  SEL R19, RZ, 0x1, !P1 ;  /* 0x00000001ff137807 */ /* 0x000fe20004800000 */
[----:B----4-:R-:W-:Y:S02]  /*06c0*/  IMAD R3, R8, R3, UR8 ;  /* 0x0000000808037e24 */ /* 0x010fe4000f8e0203 */
[----:B------:R-:W-:-:S03]  /*06d0*/  VIADD R8, R5, 0xffffffff ;  /* 0xffffffff05087836 */ /* 0x000fc60000000000 */
[----:B------:R-:W-:Y:S02]  /*06e0*/  ISETP.EQ.OR P4, PT, R3, RZ, !P4 ;  /* 0x000000ff0300720c */ /* 0x000fe40006782670 */
[----:B------:R-:W-:Y:S02]  /*06f0*/  ISETP.GE.U32.AND P5, PT, R8, 0x2, PT ;  /* 0x000000020800780c */ /* 0x000fe40003fa6070 */
[----:B------:R-:W-:Y:S02]  /*0700*/  PLOP3.LUT P0, PT, P0, P4, PT, 0x80, 0x0 ;  /* 0x000000000000781c */ /* 0x000fe40000709070 */
[----:B------:R-:W-:Y:S01]  /*0710*/  SEL R19, R19, 0x2, P5 ;  /* 0x0000000213137807 */ /* 0x000fe20002800000 */
[----:B------:R0:W2:Y:S01]  /*0720*/  @!UP1 SYNCS.EXCH.64 URZ, [UR6+0x58], UR4 ;  /* 0x00005804063f95b2 */ /* 0x0000a20008000100 */
[----:B------:R-:W-:Y:S01]  /*0730*/  P2R R156, PR, RZ, 0x1 ;  /* 0x00000001ff9c7803 */ /* 0x000fe20000000000 */
[----:B------:R-:W-:Y:S01]  /*0740*/  NOP ;  /* 0x0000000000007918 */ /* 0x000fe20000000000 */
[----:B------:R-:W-:Y:S07]  /*0750*/  @!P3 BRA `(.L_x_3) ;  /* 0x000000000008b947 */ /* 0x000fee0003800000 */
[----:B-12---:R-:W-:Y:S01]  /*0760*/  UCGABAR_ARV ;  /* 0x00000000000079c7 */ /* 0x006fe20008000000 */
[----:B------:R-:W-:Y:S05]  /*0770*/  BRA `(.L_x_4) ;  /* 0x0000000000047947 */ /* 0x000fea0003800000 */
.L_x_3:
[----:B-12---:R-:W-:Y:S01]  /*0780*/  NOP ;  /* 0x0000000000007918 */ /* 0x006fe20000000000 */
.L_x_4:
[----:B------:R-:W1:Y:S01]  /*0790*/  LDC R2, c[0x0][0x65c] ;  /* 0x00019700ff027b82 */ /* 0x000e620000000800 */
[----:B------:R-:W-:Y:S02]  /*07a0*/  IMAD.U32 R6, RZ, RZ, UR8 ;  /* 0x00000008ff067e24 */ /* 0x000fe4000f8e00ff */
[----:B------:R-:W-:Y:S01]  /*07b0*/  IMAD.MOV.U32 R7, RZ, RZ, RZ ;  /* 0x000000ffff077224 */ /* 0x000fe200078e00ff */
[----:B-1----:R-:W-:-:S04]  /*07c0*/  ISETP.NE.AND P1, PT, R2, 0x1, PT ;  /* 0x000000010200780c */ /* 0x002fc80003f25270 */
[----:B------:R-:W-:-:S09]  /*07d0*/  P2R R5, PR, RZ, 0x2 ;  /* 0x00000002ff057803 */ /* 0x000fd20000000000 */
[----:B------:R-:W1:Y:S01]  /*07e0*/  @P1 LDC R17, c[0x0][0x10] ;  /* 0x00000400ff111b82 */ /* 0x000e620000000800 */
[----:B------:R-:W-:Y:S02]  /*07f0*/  @P1 IMAD.MOV.U32 R5, RZ, RZ, RZ ;  /* 0x000000ffff051224 */ /* 0x000fe400078e00ff */
[----:B------:R-:W-:-:S05]  /*0800*/  @P1 IMAD.MOV.U32 R13, RZ, RZ, RZ ;  /* 0x000000ffff0d1224 */ /* 0x000fca00078e00ff */
[----:B------:R-:W2:Y:S01]  /*0810*/  @!P1 LDC R11, c[0x0][0xc] ;  /* 0x00000300ff0b9b82 */ /* 0x000ea20000000800 */
[----:B-1----:R-:W-:-:S04]  /*0820*/  @P1 IMAD.WIDE.U32 R16, R17, UR8, R4 ;  /* 0x0000000811101c25 */ /* 0x002fc8000f8e0004 */
[----:B------:R-:W-:Y:S02]  /*0830*/  @P1 IMAD.IADD R17, R17, 0x1, R13 ;  /* 0x0000000111111824 */ /* 0x000fe400078e020d */
[----:B--2---:R-:W-:-:S04]  /*0840*/  @!P1 IMAD.WIDE.U32 R6, R4, R11, R6 ;  /* 0x0000000b04069225 */ /* 0x004fc800078e0006 */
[----:B------:R-:W-:Y:S02]  /*0850*/  @!P1 IMAD.MOV.U32 R16, RZ, RZ, R6 ;  /* 0x000000ffff109224 */ /* 0x000fe400078e0006 */
[----:B------:R-:W-:Y:S01]  /*0860*/  @!P1 IMAD.MOV.U32 R17, RZ, RZ, R7 ;  /* 0x000000ffff119224 */ /* 0x000fe200078e0007 */
[----:B------:R-:W-:Y:S06]  /*0870*/  @!P3 BRA `(.L_x_5) ;  /* 0x00000000000cb947 */ /* 0x000fec0003800000 */
[----:B------:R-:W-:Y:S01]  /*0880*/  UCGABAR_WAIT ;  /* 0x0000000000007dc7 */ /* 0x000fe20008000000 */
[----:B------:R-:W-:Y:S01]  /*0890*/  CCTL.IVALL ;  /* 0x00000000ff00798f */ /* 0x000fe20002000000 */
[----:B------:R-:W-:Y:S05]  /*08a0*/  BRA `(.L_x_6) ;  /* 0x0000000000047947 */ /* 0x000fea0003800000 */
.L_x_5:
[----:B------:R-:W-:Y:S06]  /*08b0*/  BAR.SYNC.DEFER_BLOCKING 0x0 ;  /* 0x0000000000007b1d */ /* 0x000fec0000010000 */
.L_x_6:
[----:B------:R-:W-:Y:S05]  /*08c0*/  @!P2 BRA `(.L_x_7) ;  /* 0x000000a00090a947 */ /* 0x000fea0003800000 */
[----:B------:R-:W-:-:S13]  /*08d0*/  ISETP.GT.U32.AND P0, PT, R8, 0x1, PT ;  /* 0x000000010800780c */ /* 0x000fda0003f04070 */
[----:B0-----:R-:W-:Y:S05]  /*08e0*/  @P0 EXIT ;  /* 0x000000000000094d */ /* 0x001fea0003800000 */
[----:B------:R-:W-:Y:S01]  /*08f0*/  ULDC.64 UR4, c[0x0][0x650] ;  /* 0x0001940000047ab9 */ /* 0x000fe20000000a00 */
[----:B------:R-:W-:Y:S01]  /*0900*/  PRMT R0, RZ, 0x7610, R0 ;  /* 0x00007610ff007816 */ /* 0x000fe20000000000 */
[----:B------:R-:W-:Y:S01]  /*0910*/  IMAD.MOV.U32 R152, RZ, RZ, -0x1 ;  /* 0xffffffffff987424 */ /* 0x000fe200078e00ff */
[----:B------:R-:W-:Y:S01]  /*0920*/  ISETP.GE.U32.AND P0, PT, R16, UR4, PT ;  /* 0x0000000410007c0c */ /* 0x000fe2000bf06070 */
[----:B------:R-:W-:Y:S02]  /*0930*/  IMAD.MOV.U32 R153, RZ, RZ, -0x1 ;  /* 0xffffffffff997424 */ /* 0x000fe400078e00ff */
[----:B------:R-:W-:Y:S01]  /*0940*/  IMAD.MOV.U32 R23, RZ, RZ, -0x1 ;  /* 0xffffffffff177424 */ /* 0x000fe200078e00ff */
[----:B------:R-:W-:-:S13]  /*0950*/  ISETP.GE.U32.AND.EX P0, PT, R17, UR5, PT, P0 ;  /* 0x0000000511007c0c */ /* 0x000fda000bf06100 */
[----:B------:R-:W-:Y:S05]  /*0960*/  @P0 BRA `(.L_x_8) ;  /* 0x00000004002c0947 */ /* 0x000fea0003800000 */
[----:B------:R-:W0:Y:S01]  /*0970*/  LDC.64 R20, c[0x0][0x628] ;  /* 0x00018a00ff147b82 */ /* 0x000e220000000a00 */
[----:B------:R-:W-:Y:S02]  /*0980*/  IMAD.MOV.U32 R6, RZ, RZ, R16 ;  /* 0x000000ffff067224 */ /* 0x000fe400078e0010 */
[----:B------:R-:W-:-:S05]  /*0990*/  IMAD.MOV.U32 R7, RZ, RZ, R17 ;  /* 0x000000ffff077224 */ /* 0x000fca00078e0011 */
[----:B------:R-:W1:Y:S08]  /*09a0*/  LDC R0, c[0x0][0x630] ;  /* 0x00018c00ff007b82 */ /* 0x000e700000000800 */
[----:B------:R-:W2:Y:S01]  /*09b0*/  LDC.64 R24, c[0x0][0x620] ;  /* 0x00018800ff187b82 */ /* 0x000ea20000000a00 */
[----:B0-----:R-:W-:-:S04]  /*09c0*/  ISETP.NE.U32.AND P0, PT, R20, RZ, PT ;  /* 0x000000ff1400720c */ /* 0x001fc80003f05070 */
[----:B------:R-:W-:-:S13]  /*09d0*/  ISETP.NE.AND.EX P0, PT, R21, RZ, PT, P0 ;  /* 0x000000ff1500720c */ /* 0x000fda0003f05300 */
[----:B-12---:R-:W-:Y:S05]  /*09e0*/  @!P0 BRA `(.L_x_9) ;  /* 0x0000000000288947 */ /* 0x006fea0003800000 */
[----:B------:R-:W0:Y:S02]  /*09f0*/  LDC R13, c[0x0][0x634] ;  /* 0x00018d00ff0d7b82 */ /* 0x000e240000000800 */
[----:B0-----:R-:W-:-:S05]  /*0a00*/  IADD3 R13, P0, R16, R13, RZ ;  /* 0x0000000d100d7210 */ /* 0x001fca0007f1e0ff */
[----:B------:R-:W-:-:S04]  /*0a10*/  IMAD.X R15, RZ, RZ, R17, P0 ;  /* 0x000000ffff0f7224 */ /* 0x000fc800000e0611 */
[----:B------:R-:W-:-:S04]  /*0a20*/  IMAD.WIDE.U32 R6, R15, R20, RZ ;  /* 0x000000140f067225 */ /* 0x000fc800078e00ff */
[----:B------:R-:W-:-:S04]  /*0a30*/  IMAD.WIDE.U32 R10, P0, R13, R21, R6 ;  /* 0x000000150d0a7225 */ /* 0x000fc80007800006 */
[----:B------:R-:W-:-:S04]  /*0a40*/  IMAD.WIDE.U32 R6, R13, R20, RZ ;  /* 0x000000140d067225 */ /* 0x000fc800078e00ff */
[----:B------:R-:W-:Y:S01]  /*0a50*/  IMAD.X R13, RZ, RZ, RZ, P0 ;  /* 0x000000ffff0d7224 */ /* 0x000fe200000e06ff */
[----:B------:R-:W-:Y:S01]  /*0a60*/  IADD3 RZ, P0, R7, R10, RZ ;  /* 0x0000000a07ff7210 */ /* 0x000fe20007f1e0ff */
[----:B------:R-:W-:-:S04]  /*0a70*/  IMAD.MOV.U32 R12, RZ, RZ, R11 ;  /* 0x000000ffff0c7224 */ /* 0x000fc800078e000b */
[----:B------:R-:W-:-:S08]  /*0a80*/  IMAD.WIDE.U32.X R6, R15, R21, R12, P0 ;  /* 0x000000150f067225 */ /* 0x000fd000000e040c */
.L_x_9:
[----:B------:R-:W0:Y:S01]  /*0a90*/  LDC.64 R20, c[0x0][0x640] ;  /* 0x00019000ff147b82 */ /* 0x000e220000000a00 */
[--C-:B------:R-:W-:Y:S01]  /*0aa0*/  SHF.R.U64 R27, R6, R0, R7.reuse ;  /* 0x00000000061b7219 */ /* 0x100fe20000001207 */
[----:B------:R-:W-:Y:S01]  /*0ab0*/  IMAD R28, R9, R14, R4 ;  /* 0x0000000e091c7224 */ /* 0x000fe200078e0204 */
[----:B------:R-:W-:Y:S02]  /*0ac0*/  SHF.R.U32.HI R0, RZ, R0, R7 ;  /* 0x00000000ff007219 */ /* 0x000fe40000011607 */
[----:B------:R-:W-:-:S03]  /*0ad0*/  IADD3 R5, P0, RZ, -R27, RZ ;  /* 0x8000001bff057210 */ /* 0x000fc60007f1e0ff */
[----:B------:R-:W1:Y:S02]  /*0ae0*/  LDC R8, c[0x0][0x618] ;  /* 0x00018600ff087b82 */ /* 0x000e640000000800 */
[----:B------:R-:W-:-:S04]  /*0af0*/  IMAD.X R7, RZ, RZ, ~R0, P0 ;  /* 0x000000ffff077224 */ /* 0x000fc800000e0e00 */
[-C--:B------:R-:W-:Y:S02]  /*0b00*/  IMAD R0, R7, R24.reuse, RZ ;  /* 0x0000001807007224 */ /* 0x080fe400078e02ff */
[----:B------:R-:W2:Y:S01]  /*0b10*/  LDC R11, c[0x0][0x608] ;  /* 0x00018200ff0b7b82 */ /* 0x000ea20000000800 */
[----:B------:R-:W-:-:S04]  /*0b20*/  IMAD.WIDE.U32 R6, R5, R24, R16 ;  /* 0x0000001805067225 */ /* 0x000fc800078e0010 */
[----:B------:R-:W-:Y:S02]  /*0b30*/  IMAD R5, R5, R25, R0 ;  /* 0x0000001905057224 */ /* 0x000fe400078e0200 */
[----:B------:R-:W-:Y:S01]  /*0b40*/  IMAD.MOV.U32 R25, RZ, RZ, 0x1 ;  /* 0x00000001ff197424 */ /* 0x000fe200078e00ff */
[----:B------:R-:W3:Y:S01]  /*0b50*/  LDC R12, c[0x0][0x658] ;  /* 0x00019600ff0c7b82 */ /* 0x000ee20000000800 */
[----:B0-----:R-:W-:Y:S01]  /*0b60*/  ISETP.NE.U32.AND P0, PT, R20, RZ, PT ;  /* 0x000000ff1400720c */ /* 0x001fe20003f05070 */
[----:B------:R-:W-:Y:S02]  /*0b70*/  IMAD.IADD R5, R7, 0x1, R5 ;  /* 0x0000000107057824 */ /* 0x000fe400078e0205 */
[----:B------:R-:W-:Y:S01]  /*0b80*/  IMAD.MOV.U32 R7, RZ, RZ, -0x1 ;  /* 0xffffffffff077424 */ /* 0x000fe200078e00ff */
[----:B------:R-:W-:-:S03]  /*0b90*/  ISETP.NE.AND.EX P0, PT, R21, RZ, PT, P0 ;  /* 0x000000ff1500720c */ /* 0x000fc60003f05300 */
[----:B------:R-:W0:Y:S01]  /*0ba0*/  LDC R15, c[0x0][0x600] ;  /* 0x00018000ff0f7b82 */ /* 0x000e220000000800 */
[-CC-:B-1----:R-:W-:Y:S02]  /*0bb0*/  SHF.R.U64 R13, R6, R8.reuse, R5.reuse ;  /* 0x00000008060d7219 */ /* 0x182fe40000001205 */
[----:B------:R-:W-:-:S05]  /*0bc0*/  SHF.R.U32.HI R0, RZ, R8, R5 ;  /* 0x00000008ff007219 */ /* 0x000fca0000011605 */
[----:B------:R-:W1:Y:S01]  /*0bd0*/  LDC R23, c[0x0][0x648] ;  /* 0x00019200ff177b82 */ /* 0x000e620000000800 */
[-CC-:B--2---:R-:W-:Y:S02]  /*0be0*/  SHF.R.U64 R29, R13, R11.reuse, R0.reuse ;  /* 0x0000000b0d1d7219 */ /* 0x184fe40000001200 */
[----:B------:R-:W-:-:S05]  /*0bf0*/  SHF.R.U32.HI R5, RZ, R11, R0 ;  /* 0x0000000bff057219 */ /* 0x000fca0000011600 */
[----:B------:R-:W2:Y:S01]  /*0c00*/  LDC R24, c[0x0][0x638] ;  /* 0x00018e00ff187b82 */ /* 0x000ea20000000800 */
[-CC-:B---3--:R-:W-:Y:S02]  /*0c10*/  SHF.R.U64 R14, R29, R12.reuse, R5.reuse ;  /* 0x0000000c1d0e7219 */ /* 0x188fe40000001205 */
[-C--:B------:R-:W-:Y:S02]  /*0c20*/  SHF.L.U32 R0, R7, R12.reuse, RZ ;  /* 0x0000000c07007219 */ /* 0x080fe400000006ff */
[----:B------:R-:W-:Y:S01]  /*0c30*/  SHF.R.U32.HI R5, RZ, R12, R5 ;  /* 0x0000000cff057219 */ /* 0x000fe20000011605 */
[----:B------:R-:W-:Y:S01]  /*0c40*/  IMAD.MOV.U32 R4, RZ, RZ, R14 ;  /* 0x000000ffff047224 */ /* 0x000fe200078e000e */
[----:B------:R-:W-:Y:S01]  /*0c50*/  LOP3.LUT R10, RZ, R0, RZ, 0x33, !PT ;  /* 0x00000000ff0a7212 */ /* 0x000fe200078e33ff */
[----:B------:R-:W3:Y:S01]  /*0c60*/  LDC R26, c[0x0][0x610] ;  /* 0x00018400ff1a7b82 */ /* 0x000ee20000000800 */
[----:B------:R-:W-:Y:S05]  /*0c70*/  @!P0 BRA `(.L_x_10) ;  /* 0x0000000000288947 */ /* 0x000fea0003800000 */
[----:B------:R-:W4:Y:S02]  /*0c80*/  LDC R9, c[0x0][0x64c] ;  /* 0x00019300ff097b82 */ /* 0x000f240000000800 */
[----:B----4-:R-:W-:-:S05]  /*0c90*/  IADD3 R9, P0, R14, R9, RZ ;  /* 0x000000090e097210 */ /* 0x010fca0007f1e0ff */
        /* <DEDUP_REMOVED lines=8> */
.L_x_10:
[----:B-1----:R-:W-:Y:S01]  /*0d20*/  SHF.R.U64 R4, R4, R23, R5 ;  /* 0x0000001704047219 */ /* 0x002fe20000001205 */
[----:B0-----:R-:W-:Y:S01]  /*0d30*/  VIADD R6, R15, 0xffffffff ;  /* 0xffffffff0f067836 */ /* 0x001fe20000000000 */
[----:B------:R-:W-:Y:S01]  /*0d40*/  SHF.L.U32 R0, R25, R12, RZ ;  /* 0x0000000c19007219 */ /* 0x000fe200000006ff */
[----:B------:R-:W-:Y:S01]  /*0d50*/  IMAD.MOV.U32 R23, RZ, RZ, R27 ;  /* 0x000000ffff177224 */ /* 0x000fe200078e001b */
[----:B------:R-:W-:Y:S01]  /*0d60*/  LOP3.LUT R5, R29, R10, RZ, 0xc0, !PT ;  /* 0x0000000a1d057212 */ /* 0x000fe200078ec0ff */
[----:B------:R-:W-:Y:S01]  /*0d70*/  IMAD.MOV R7, RZ, RZ, -R4 ;  /* 0x000000ffff077224 */ /* 0x000fe200078e0a04 */
[----:B------:R-:W-:Y:S02]  /*0d80*/  SEL R3, R3, R28, !P1 ;  /* 0x0000001c03037207 */ /* 0x000fe40004800000 */
[----:B------:R-:W-:Y:S01]  /*0d90*/  LOP3.LUT R6, R13, R6, RZ, 0xc0, !PT ;  /* 0x000000060d067212 */ /* 0x000fe200078ec0ff */
[----:B------:R-:W-:Y:S02]  /*0da0*/  IMAD R4, R0, R4, R5 ;  /* 0x0000000400047224 */ /* 0x000fe400078e0205 */
[----:B--2---:R-:W-:-:S02]  /*0db0*/  IMAD R0, R7, R24, R14 ;  /* 0x0000001807007224 */ /* 0x004fc400078e020e */
[----:B---3--:R-:W-:Y:S02]  /*0dc0*/  IMAD R3, R4, R26, R3 ;  /* 0x0000001a04037224 */ /* 0x008fe400078e0203 */
[----:B------:R-:W-:Y:S02]  /*0dd0*/  IMAD R152, R0, R15, R6 ;  /* 0x0000000f00987224 */ /* 0x000fe400078e0206 */
[----:B------:R-:W-:-:S03]  /*0de0*/  IMAD.MOV.U32 R4, RZ, RZ, 0x1 ;  /* 0x00000001ff047424 */ /* 0x000fc600078e00ff */
[----:B------:R-:W-:Y:S02]  /*0df0*/  SEL R153, R152, R3, !P1 ;  /* 0x0000000398997207 */ /* 0x000fe40004800000 */
[----:B------:R-:W-:Y:S02]  /*0e00*/  PRMT R0, R4, 0x7610, R0 ;  /* 0x0000761004007816 */ /* 0x000fe40000000000 */
[----:B------:R-:W-:-:S07]  /*0e10*/  SEL R152, R3, R152, !P1 ;  /* 0x0000009803987207 */ /* 0x000fce0004800000 */
.L_x_8:
[----:B------:R-:W-:-:S08]  /*0e20*/  NOP ;  /* 0x0000000000007918 */ /* 0x000fd00000000000 */
[----:B------:R-:W0:Y:S02]  /*0e30*/  USETMAXREG.TRY_ALLOC.CTAPOOL UP0, 0xe8 ;  /* 0x000000e8000079c8 */ /* 0x000e240008000600 */
[----:B0-----:R-:W-:-:S13]  /*0e40*/  PLOP3.LUT P0, PT, PT, PT, UP0, 0x80, 0x0 ;  /* 0x000000000000781c */ /* 0x001fda0003f0f008 */
[----:B------:R-:W-:Y:S05]  /*0e50*/  @!P0 BRA `(.L_x_8) ;  /* 0xfffffffc00f08947 */ /* 0x000fea000383ffff */
[----:B------:R-:W-:Y:S01]  /*0e60*/  ULDC.64 UR4, c[0x0][0x598] ;  /* 0x0001660000047ab9 */ /* 0x000fe20000000a00 */
[----:B------:R-:W-:Y:S01]  /*0e70*/  ULDC.64 UR36, c[0x0][0x208] ;  /* 0x0000820000247ab9 */ /* 0x000fe20000000a00 */
[----:B------:R-:W-:-:S04]  /*0e80*/  ISETP.NE.U32.AND P0, PT, RZ, UR4, PT ;  /* 0x00000004ff007c0c */ /* 0x000fc8000bf05070 */
[----:B------:R-:W-:-:S13]  /*0e90*/  ISETP.NE.AND.EX P0, PT, RZ, UR5, PT, P0 ;  /* 0x00000005ff007c0c */ /* 0x000fda000bf05300 */
[----:B------:R-:W-:Y:S05]  /*0ea0*/  @!P0 BRA `(.L_x_11) ;  /* 0x00000000001c8947 */ /* 0x000fea0003800000 */
[----:B------:R-:W0:Y:S02]  /*0eb0*/  LDC.64 R4, c[0x0][0x598] ;  /* 0x00016600ff047b82 */ /* 0x000e240000000a00 */
[----:B0-----:R-:W2:Y:S02]  /*0ec0*/  LDG.E.64 R4, desc[UR36][R4.64] ;  /* 0x0000002404047981 */ /* 0x001ea4000c1e1b00 */
[----:B--2---:R-:W-:-:S04]  /*0ed0*/  ISETP.NE.U32.AND P0, PT, R4, RZ, PT ;  /* 0x000000ff0400720c */ /* 0x004fc80003f05070 */
[----:B------:R-:W-:-:S13]  /*0ee0*/  ISETP.NE.AND.EX P0, PT, R5, RZ, PT, P0 ;  /* 0x000000ff0500720c */ /* 0x000fda0003f05300 */
[----:B------:R-:W-:Y:S05]  /*0ef0*/  @!P0 BRA `(.L_x_11) ;  /* 0x0000000000088947 */ /* 0x000fea0003800000 */
[----:B------:R0:W5:Y:S01]  /*0f00*/  LD.E R154, desc[UR36][R4.64] ;  /* 0x00000024049a7980 */ /* 0x000162000c101900 */
[----:B------:R-:W-:Y:S05]  /*0f10*/  BRA `(.L_x_12) ;  /* 0x0000000000247947 */ /* 0x000fea0003800000 */
.L_x_11:
[----:B------:R-:W-:Y:S02]  /*0f20*/  ULDC.64 UR4, c[0x0][0x588] ;  /* 0x0001620000047ab9 */ /* 0x000fe40000000a00 */
[----:B------:R-:W-:-:S04]  /*0f30*/  ISETP.NE.U32.AND P0, PT, RZ, UR4, PT ;  /* 0x00000004ff007c0c */ /* 0x000fc8000bf05070 */
[----:B------:R-:W-:-:S13]  /*0f40*/  ISETP.NE.AND.EX P0, PT, RZ, UR5, PT, P0 ;  /* 0x00000005ff007c0c */ /* 0x000fda000bf05300 */
[----:B------:R-:W-:Y:S05]  /*0f50*/  @!P0 BRA `(.L_x_13) ;  /* 0x00000000000c8947 */ /* 0x000fea0003800000 */
[----:B------:R-:W0:Y:S02]  /*0f60*/  LDC.64 R154, c[0x0][0x588] ;  /* 0x00016200ff9a7b82 */ /* 0x000e240000000a00 */
[----:B0-----:R1:W5:Y:S01]  /*0f70*/  LDG.E R154, desc[UR36][R154.64] ;  /* 0x000000249a9a7981 */ /* 0x001362000c1e1900 */
[----:B------:R-:W-:Y:S05]  /*0f80*/  BRA `(.L_x_12) ;  /* 0x0000000000087947 */ /* 0x000fea0003800000 */
.L_x_13:
[----:B------:R-:W-:Y:S02]  /*0f90*/  ULDC UR4, c[0x0][0x580] ;  /* 0x0001600000047ab9 */ /* 0x000fe40000000800 */
[----:B------:R-:W-:-:S07]  /*0fa0*/  IMAD.U32 R154, RZ, RZ, UR4 ;  /* 0x00000004ff9a7e24 */ /* 0x000fce000f8e00ff */
.L_x_12:
[----:B------:R-:W-:Y:S02]  /*0fb0*/  ULDC.64 UR4, c[0x0][0x5a0] ;  /* 0x0001680000047ab9 */ /* 0x000fe40000000a00 */
[----:B------:R-:W-:-:S04]  /*0fc0*/  ISETP.NE.U32.AND P0, PT, RZ, UR4, PT ;  /* 0x00000004ff007c0c */ /* 0x000fc8000bf05070 */
[----:B------:R-:W-:-:S13]  /*0fd0*/  ISETP.NE.AND.EX P0, PT, RZ, UR5, PT, P0 ;  /* 0x00000005ff007c0c */ /* 0x000fda000bf05300 */
[----:B------:R-:W-:Y:S05]  /*0fe0*/  @!P0 BRA `(.L_x_14) ;  /* 0x00000000001c8947 */ /* 0x000fea0003800000 */
[----:B0-----:R-:W0:Y:S02]  /*0ff0*/  LDC.64 R4, c[0x0][0x5a0] ;  /* 0x00016800ff047b82 */ /* 0x001e240000000a00 */
[----:B0-----:R-:W2:Y:S02]  /*1000*/  LDG.E.64 R4, desc[UR36][R4.64] ;  /* 0x0000002404047981 */ /* 0x001ea4000c1e1b00 */
[----:B--2---:R-:W-:-:S04]  /*1010*/  ISETP.NE.U32.AND P0, PT, R4, RZ, PT ;  /* 0x000000ff0400720c */ /* 0x004fc80003f05070 */
[----:B------:R-:W-:-:S13]  /*1020*/  ISETP.NE.AND.EX P0, PT, R5, RZ, PT, P0 ;  /* 0x000000ff0500720c */ /* 0x000fda0003f05300 */
[----:B------:R-:W-:Y:S05]  /*1030*/  @!P0 BRA `(.L_x_14) ;  /* 0x0000000000088947 */ /* 0x000fea0003800000 */
[----:B-1----:R0:W5:Y:S01]  /*1040*/  LD.E R155, desc[UR36][R4.64] ;  /* 0x00000024049b7980 */ /* 0x002162000c101900 */
[----:B------:R-:W-:Y:S05]  /*1050*/  BRA `(.L_x_15) ;  /* 0x0000000000247947 */ /* 0x000fea0003800000 */
.L_x_14:
[----:B------:R-:W-:Y:S02]  /*1060*/  ULDC.64 UR4, c[0x0][0x590] ;  /* 0x0001640000047ab9 */ /* 0x000fe40000000a00 */
[----:B------:R-:W-:-:S04]  /*1070*/  ISETP.NE.U32.AND P0, PT, RZ, UR4, PT ;  /* 0x00000004ff007c0c */ /* 0x000fc8000bf05070 */
[----:B------:R-:W-:-:S13]  /*1080*/  ISETP.NE.AND.EX P0, PT, RZ, UR5, PT, P0 ;  /* 0x00000005ff007c0c */ /* 0x000fda000bf05300 */
[----:B------:R-:W-:Y:S05]  /*1090*/  @!P0 BRA `(.L_x_16) ;  /* 0x00000000000c8947 */ /* 0x000fea0003800000 */
[----:B0-----:R-:W1:Y:S02]  /*10a0*/  LDC.64 R4, c[0x0][0x590] ;  /* 0x00016400ff047b82 */ /* 0x001e640000000a00 */
[----:B-1----:R1:W5:Y:S01]  /*10b0*/  LDG.E R155, desc[UR36][R4.64] ;  /* 0x00000024049b7981 */ /* 0x002362000c1e1900 */
[----:B------:R-:W-:Y:S05]  /*10c0*/  BRA `(.L_x_15) ;  /* 0x0000000000087947 */ /* 0x000fea0003800000 */
.L_x_16:
[----:B------:R-:W-:Y:S02]  /*10d0*/  ULDC UR4, c[0x0][0x584] ;  /* 0x0001610000047ab9 */ /* 0x000fe40000000800 */
[----:B-1----:R-:W-:-:S07]  /*10e0*/  IMAD.U32 R155, RZ, RZ, UR4 ;  /* 0x00000004ff9b7e24 */ /* 0x002fce000f8e00ff */
.L_x_15:
[----:B------:R-:W-:-:S13]  /*10f0*/  LOP3.LUT P0, RZ, R0, 0xff, RZ, 0xc0, !PT ;  /* 0x000000ff00ff7812 */ /* 0x000fda000780c0ff */
[----:B------:R-:W-:Y:S05]  /*1100*/  @!P0 EXIT ;  /* 0x000000000000894d */ /* 0x000fea0003800000 */
[----:B------:R-:W-:Y:S01]  /*1110*/  ULDC UR4, c[0x0][0x28c] ;  /* 0x0000a30000047ab9 */ /* 0x000fe20000000800 */
[----:B------:R-:W-:Y:S01]  /*1120*/  LOP3.LUT R164, R19, 0x1, RZ, 0xfc, !PT ;  /* 0x0000000113a47812 */ /* 0x000fe200078efcff */
[----:B------:R-:W-:Y:S01]  /*1130*/  UIADD3 UR4, UR4, 0x1f, URZ ;  /* 0x0000001f04047890 */ /* 0x000fe2000fffe03f */
[----:B------:R-:W-:Y:S01]  /*1140*/  UMOV UR38, URZ ;  /* 0x0000003f00267c82 */ /* 0x000fe20008000000 */
[----:B------:R-:W-:Y:S02]  /*1150*/  UMOV UR39, URZ ;  /* 0x0000003f00277c82 */ /* 0x000fe40008000000 */
[----:B------:R-:W-:-:S04]  /*1160*/  USHF.R.S32.HI UR5, URZ, 0x1f, UR4 ;  /* 0x0000001f3f057899 */ /* 0x000fc80008011404 */
[----:B------:R-:W-:-:S04]  /*1170*/  ULEA.HI UR5, UR5, UR4, URZ, 0x5 ;  /* 0x0000000405057291 */ /* 0x000fc8000f8f283f */
[----:B------:R-:W-:-:S12]  /*1180*/  USHF.R.S32.HI UR40, URZ, 0x5, UR5 ;  /* 0x000000053f287899 */ /* 0x000fd80008011405 */
.L_x_288:
[----:B------:R-:W-:Y:S01]  /*1190*/  LOP3.LUT R0, R18, 0x80, RZ, 0xc0, !PT ;  /* 0x0000008012007812 */ /* 0x000fe200078ec0ff */
[----:B--2---:R-:W2:Y:S01]  /*11a0*/  S2UR UR7, SR_CgaCtaId ;  /* 0x00000000000779c3 */ /* 0x004ea20000008800 */
[----:B------:R-:W-:Y:S02]  /*11b0*/  UMOV UR6, 0x400 ;  /* 0x0000040000067882 */ /* 0x000fe40000000000 */
[----:B------:R-:W-:-:S06]  /*11c0*/  SHF.R.U32.HI R0, RZ, 0x7, R0 ;  /* 0x00000007ff007819 */ /* 0x000fcc0000011600 */
[----:B---3--:R-:W3:Y:S01]  /*11d0*/  SHFL.IDX PT, R0, R0, RZ, 0x1f ;  /* 0x00001fff00007589 */ /* 0x008ee200000e0000 */
[----:B--2---:R-:W-:Y:S01]  /*11e0*/  ULEA UR6, UR7, UR6, 0x18 ;  /* 0x0000000607067291 */ /* 0x004fe2000f8ec03f */
[----:B---3--:R-:W-:-:S13]  /*11f0*/  R2UR UR4, R0 ;  /* 0x00000000000472ca */ /* 0x008fda00000e0000 */
[----:B------:R-:W-:-:S04]  /*1200*/  ULEA.HI UR5, UR4, UR4, URZ, 0x1 ;  /* 0x0000000404057291 */ /* 0x000fc8000f8f083f */
[----:B------:R-:W-:-:S04]  /*1210*/  ULOP3.LUT UR5, UR5, 0x7fffe, URZ, 0xc0, !UPT ;  /* 0x0007fffe05057892 */ /* 0x000fc8000f8ec03f */
[----:B------:R-:W-:-:S03]  /*1220*/  UIADD3 UR5, UR4, -UR5, URZ ;  /* 0x8000000504057290 */ /* 0x000fc6000fffe03f */
[----:B------:R-:W-:Y:S01]  /*1230*/  ULDC UR4, c[0x0][0x28c] ;  /* 0x0000a30000047ab9 */ /* 0x000fe20000000800 */
[----:B------:R-:W-:Y:S01]  /*1240*/  ULEA UR5, UR5, UR6, 0xd ;  /* 0x0000000605057291 */ /* 0x000fe2000f8e683f */
[----:B------:R-:W-:-:S03]  /*1250*/  ISETP.LT.AND P0, PT, RZ, UR4, PT ;  /* 0x00000004ff007c0c */ /* 0x000fc6000bf01270 */
[----:B------:R-:W-:-:S04]  /*1260*/  UIADD3 UR5, UR5, 0x100, URZ ;  /* 0x0000010005057890 */ /* 0x000fc8000fffe03f */
[----:B------:R-:W-:-:S04]  /*1270*/  USHF.R.U32.HI UR5, URZ, 0x4, UR5 ;  /* 0x000000043f057899 */ /* 0x000fc80008011605 */
[----:B------:R-:W-:Y:S02]  /*1280*/  ULOP3.LUT UR41, UR5, 0x3fff, URZ, 0xc0, !UPT ;  /* 0x00003fff05297892 */ /* 0x000fe4000f8ec03f */
[----:B-1--45:R-:W-:Y:S10]  /*1290*/  @P0 BRA `(.L_x_17) ;  /* 0x0000000000400947 */ /* 0x032ff40003800000 */
[----:B------:R-:W-:Y:S01]  /*12a0*/  MOV R0, 0x0 ;  /* 0x0000000000007802 */ /* 0x000fe20000000f00 */
[----:B------:R-:W-:Y:S01]  /*12b0*/  ULDC.64 UR4, c[0x4][0x68] ;  /* 0x01001a0000047ab9 */ /* 0x000fe20000000a00 */
[----:B------:R-:W-:Y:S01]  /*12c0*/  ULDC.64 UR6, c[0x4][0x8] ;  /* 0x0100020000067ab9 */ /* 0x000fe20000000a00 */
[----:B01----:R-:W-:Y:S01]  /*12d0*/  IMAD.U32 R4, RZ, RZ, UR4 ;  /* 0x00000004ff047e24 */ /* 0x003fe2000f8e00ff */
[----:B------:R0:W1:Y:S01]  /*12e0*/  LDC.64 R14, c[0x4][R0] ;  /* 0x01000000000e7b82 */ /* 0x0000620000000a00 */
[----:B------:R-:W-:Y:S01]  /*12f0*/  IMAD.U32 R5, RZ, RZ, UR5 ;  /* 0x00000005ff057e24 */ /* 0x000fe2000f8e00ff */
[----:B------:R-:W-:Y:S01]  /*1300*/  ULDC.64 UR4, c[0x4][0x70] ;  /* 0x01001c0000047ab9 */ /* 0x000fe20000000a00 */
[----:B------:R-:W-:Y:S02]  /*1310*/  IMAD.U32 R10, RZ, RZ, UR6 ;  /* 0x00000006ff0a7e24 */ /* 0x000fe4000f8e00ff */
[----:B------:R-:W-:Y:S02]  /*1320*/  IMAD.U32 R6, RZ, RZ, UR4 ;  /* 0x00000004ff067e24 */ /* 0x000fe4000f8e00ff */
[----:B------:R-:W-:-:S02]  /*1330*/  IMAD.U32 R7, RZ, RZ, UR5 ;  /* 0x00000005ff077e24 */ /* 0x000fc4000f8e00ff */
[----:B------:R-:W-:Y:S02]  /*1340*/  IMAD.U32 R11, RZ, RZ, UR7 ;  /* 0x00000007ff0b7e24 */ /* 0x000fe4000f8e00ff */
[----:B------:R-:W-:Y:S02]  /*1350*/  IMAD.MOV.U32 R8, RZ, RZ, 0x1e1 ;  /* 0x000001e1ff087424 */ /* 0x000fe400078e00ff */
[----:B------:R-:W-:Y:S02]  /*1360*/  IMAD.MOV.U32 R12, RZ, RZ, 0x1 ;  /* 0x00000001ff0c7424 */ /* 0x000fe400078e00ff */
[----:B0-----:R-:W-:-:S07]  /*1370*/  IMAD.MOV.U32 R13, RZ, RZ, RZ ;  /* 0x000000ffff0d7224 */ /* 0x001fce00078e00ff */
[----:B------:R-:W-:-:S07]  /*1380*/  LEPC R20, `(.L_x_17) ;  /* 0x000000001014794e */ /* 0x000fce0000000000 */
[----:B-1---5:R-:W-:Y:S05]  /*1390*/  CALL.ABS.NOINC R14 ;  /* 0x000000000e007343 */ /* 0x022fea0003c00000 */
.L_x_17:
[----:B------:R-:W-:-:S13]  /*13a0*/  ISETP.NE.AND P0, PT, R164, 0x3, PT ;  /* 0x00000003a400780c */ /* 0x000fda0003f05270 */
[----:B------:R-:W-:Y:S05]  /*13b0*/  @!P0 BRA `(.L_x_18) ;  /* 0x0000000000048947 */ /* 0x000fea0003800000 */
[----:B------:R-:W-:Y:S01]  /*13c0*/  BPT.TRAP 0x1 ;  /* 0x000000040000795c */ /* 0x000fe20000300000 */
.L_x_18:
[----:B------:R-:W2:Y:S01]  /*13d0*/  S2UR UR5, SR_CgaCtaId ;  /* 0x00000000000579c3 */ /* 0x000ea20000008800 */
[----:B------:R-:W-:Y:S01]  /*13e0*/  UMOV UR4, 0x400 ;  /* 0x0000040000047882 */ /* 0x000fe20000000000 */
[----:B------:R-:W-:Y:S02]  /*13f0*/  IMAD.U32 R0, RZ, RZ, UR38 ;  /* 0x00000026ff007e24 */ /* 0x000fe4000f8e00ff */
[----:B------:R-:W-:-:S03]  /*1400*/  IMAD.U32 R3, RZ, RZ, UR39 ;  /* 0x00000027ff037e24 */ /* 0x000fc6000f8e00ff */
[----:B------:R-:W-:Y:S01]  /*1410*/  SHF.L.U32 R0, R0, 0x1f, RZ ;  /* 0x0000001f00007819 */ /* 0x000fe200000006ff */
[----:B--2---:R-:W-:-:S06]  /*1420*/  ULEA UR4, UR5, UR4, 0x18 ;  /* 0x0000000405047291 */ /* 0x004fcc000f8ec03f */
[----:B------:R-:W-:-:S04]  /*1430*/  IMAD.U32 R6, RZ, RZ, UR4 ;  /* 0x00000004ff067e24 */ /* 0x000fc8000f8e00ff */
[----:B------:R-:W-:-:S04]  /*1440*/  IMAD R3, R3, 0x8, R6 ;  /* 0x0000000803037824 */ /* 0x000fc800078e0206 */
[----:B------:R2:W3:Y:S01]  /*1450*/  SYNCS.PHASECHK.TRANS64.TRYWAIT P1, [R3+URZ], R0 ;  /* 0x00000000030075a7 */ /* 0x0004e2000802017f */
[----:B------:R-:W-:Y:S05]  /*1460*/  @!P0 BRA `(.L_x_19) ;  /* 0x0000000000048947 */ /* 0x000fea0003800000 */
[----:B------:R-:W-:Y:S01]  /*1470*/  BPT.TRAP 0x1 ;  /* 0x000000040000795c */ /* 0x000fe20000300000 */
.L_x_19:
[----:B---3--:R-:W-:Y:S05]  /*1480*/  @P1 BRA `(.L_x_20) ;  /* 0x0000000000081947 */ /* 0x008fea0003800000 */
[----:B------:R-:W3:Y:S02]  /*1490*/  SYNCS.PHASECHK.TRANS64.TRYWAIT P1, [R3+URZ], R0 ;  /* 0x00000000030075a7 */ /* 0x000ee4000802017f */
[----:B---3--:R-:W-:Y:S05]  /*14a0*/  @!P1 BRA `(.L_x_21) ;  /* 0x000000ac00049947 */ /* 0x008fea0003800000 */
.L_x_20:
[----:B------:R-:W-:-:S04]  /*14b0*/  UISETP.LT.AND UP0, UPT, UR40, 0x1, UPT ;  /* 0x000000012800788c */ /* 0x000fc8000bf01270 */
[----:B------:R-:W-:-:S06]  /*14c0*/  USEL UR4, UR40, 0x1, UP0 ;  /* 0x0000000128047887 */ /* 0x000fcc0008000000 */
[----:B--23--:R-:W-:Y:S01]  /*14d0*/  IMAD.U32 R0, RZ, RZ, UR4 ;  /* 0x00000004ff007e24 */ /* 0x00cfe2000f8e00ff */
[----:B------:R-:W-:Y:S05]  /*14e0*/  WARPSYNC.ALL ;  /* 0x0000000000007948 */ /* 0x000fea0003800000 */
[----:B------:R-:W-:-:S04]  /*14f0*/  IADD3 R0, -R0, UR40, RZ ;  /* 0x0000002800007c10 */ /* 0x000fc8000fffe1ff */
[----:B------:R-:W-:Y:S02]  /*1500*/  ISETP.GE.AND P1, PT, R0, 0x1, PT ;  /* 0x000000010000780c */ /* 0x000fe40003f26270 */
[----:B------:R-:W-:Y:S01]  /*1510*/  R2UR UR4, R6 ;  /* 0x00000000060472ca */ /* 0x000fe200000e0000 */
[----:B------:R-:W-:Y:S01]  /*1520*/  WARPGROUP.ARRIVE ;  /* 0x00000000000079c5 */ /* 0x000fe20000000000 */
[----:B------:R-:W-:Y:S01]  /*1530*/  UMOV UR9, 0x40000040 ;  /* 0x4000004000097882 */ /* 0x000fe20000000000 */
[----:B------:R-:W-:-:S10]  /*1540*/  UMOV UR11, 0x40000040 ;  /* 0x40000040000b7882 */ /* 0x000fd40000000000 */
[----:B------:R-:W-:-:S04]  /*1550*/  UIADD3 UR4, UR4, 0x20100, URZ ;  /* 0x0002010004047890 */ /* 0x000fc8000fffe03f */
[----:B------:R-:W-:-:S04]  /*1560*/  USHF.R.U32.HI UR4, URZ, 0x4, UR4 ;  /* 0x000000043f047899 */ /* 0x000fc80008011604 */
[----:B------:R-:W-:Y:S02]  /*1570*/  ULOP3.LUT UR5, UR4, 0x3fff, URZ, 0xc0, !UPT ;  /* 0x00003fff04057892 */ /* 0x000fe4000f8ec03f */
[----:B------:R-:W-:Y:S02]  /*1580*/  ULOP3.LUT UR4, UR41, 0x10000, URZ, 0xfc, !UPT ;  /* 0x0001000029047892 */ /* 0x000fe4000f8efc3f */
[----:B------:R-:W-:Y:S02]  /*1590*/  ULOP3.LUT UR5, UR5, 0x10000, URZ, 0xfc, !UPT ;  /* 0x0001000005057892 */ /* 0x000fe4000f8efc3f */
[----:B------:R-:W-:Y:S02]  /*15a0*/  ULEA UR6, UR39, UR4, 0xb ;  /* 0x0000000427067291 */ /* 0x000fe4000f8e583f */
[----:B------:R-:W-:-:S05]  /*15b0*/  ULEA UR7, UR39, UR5, 0xa ;  /* 0x0000000527077291 */ /* 0x000fca000f8e503f */
[----:B------:R-:W-:Y:S02]  /*15c0*/  UMOV UR8, UR6 ;  /* 0x0000000600087c82 */ /* 0x000fe40008000000 */
[----:B------:R-:W-:Y:S02]  /*15d0*/  UMOV UR10, UR7 ;  /* 0x00000007000a7c82 */ /* 0x000fe40008000000 */
[----:B------:R-:W-:Y:S01]  /*15e0*/  HGMMA.64x128x8.F32.TF32 R88, gdesc[UR8], RZ, !UPT, gsb0 ;  /* 0x05e00000085879f0 */ /* 0x000fe2000c0028ff */
[----:B------:R-:W-:Y:S01]  /*15f0*/  UIADD3 UR8, UR6, 0x400, URZ ;  /* 0x0000040006087890 */ /* 0x000fe2000fffe03f */
[----:B------:R-:W-:Y:S01]  /*1600*/  UMOV UR9, 0x40000040 ;  /* 0x4000004000097882 */ /* 0x000fe20000000000 */
[----:B------:R-:W-:Y:S02]  /*1610*/  WARPGROUP.DEPBAR.LE gsb0, 0x0 ;  /* 0x00008000000079c5 */ /* 0x000fe40000010000 */
[----:B------:R-:W-:-:S07]  /*1620*/  WARPGROUP.ARRIVE ;  /* 0x00000000000079c5 */ /* 0x000fce0000000000 */
[----:B------:R-:W-:Y:S01]  /*1630*/  HGMMA.64x128x8.F32.TF32 R24, gdesc[UR8], RZ, !UPT, gsb0 ;  /* 0x05e00000081879f0 */ /* 0x000fe2000c0028ff */
[----:B------:R-:W-:Y:S02]  /*1640*/  UIADD3 UR8, UR6, 0x2, URZ ;  /* 0x0000000206087890 */ /* 0x000fe4000fffe03f */
[----:B------:R-:W-:Y:S01]  /*1650*/  UIADD3 UR10, UR7, 0x2, URZ ;  /* 0x00000002070a7890 */ /* 0x000fe2000fffe03f */
[----:B------:R-:W-:Y:S01]  /*1660*/  UMOV UR9, 0x40000040 ;  /* 0x4000004000097882 */ /* 0x000fe20000000000 */
[----:B------:R-:W-:Y:S01]  /*1670*/  UMOV UR11, 0x40000040 ;  /* 0x40000040000b7882 */ /* 0x000fe20000000000 */
[----:B------:R-:W-:Y:S02]  /*1680*/  WARPGROUP.DEPBAR.LE gsb0, 0x0 ;  /* 0x00008000000079c5 */ /* 0x000fe40000010000 */
[----:B------:R-:W-:-:S06]  /*1690*/  WARPGROUP.ARRIVE ;  /* 0x00000000000079c5 */ /* 0x000fcc0000000000 */
[----:B------:R-:W-:Y:S01]  /*16a0*/  HGMMA.64x128x8.F32.TF32 R88, gdesc[UR8], R88, gsb0 ;  /* 0x05e00000085879f0 */ /* 0x000fe20008002858 */
[----:B------:R-:W-:Y:S01]  /*16b0*/  UIADD3 UR8, UR6, 0x402, URZ ;  /* 0x0000040206087890 */ /* 0x000fe2000fffe03f */
[----:B------:R-:W-:Y:S01]  /*16c0*/  UMOV UR9, 0x40000040 ;  /* 0x4000004000097882 */ /* 0x000fe20000000000 */
[----:B------:R-:W-:Y:S02]  /*16d0*/  WARPGROUP.DEPBAR.LE gsb0, 0x0 ;  /* 0x00008000000079c5 */ /* 0x000fe40000010000 */
[----:B------:R-:W-:-:S07]  /*16e0*/  WARPGROUP.ARRIVE ;  /* 0x00000000000079c5 */ /* 0x000fce0000000000 */
[----:B------:R-:W-:Y:S01]  /*16f0*/  HGMMA.64x128x8.F32.TF32 R24, gdesc[UR8], R24, gsb0 ;  /* 0x05e00000081879f0 */ /* 0x000fe20008002818 */
        /* <DEDUP_REMOVED lines=23> */
[----:B------:R-:W-:Y:S03]  /*1870*/  HGMMA.64x128x8.F32.TF32 R24, gdesc[UR8], R24, gsb0 ;  /* 0x05e00000081879f0 */ /* 0x000fe60008002818 */
[----:B------:R-:W-:Y:S02]  /*1880*/  WARPGROUP.DEPBAR.LE gsb0, 0x0 ;  /* 0x00008000000079c5 */ /* 0x000fe40000010000 */
[----:B------:R-:W-:Y:S05]  /*1890*/  @!P1 BRA `(.L_x_22) ;  /* 0x0000000400749947 */ /* 0x000fea0003800000 */
[----:B------:R-:W-:Y:S02]  /*18a0*/  UIADD3 UR6, UR39, 0x1, URZ ;  /* 0x0000000127067890 */ /* 0x000fe4000fffe03f */
[----:B------:R-:W-:Y:S02]  /*18b0*/  IMAD.U32 R3, RZ, RZ, UR39 ;  /* 0x00000027ff037e24 */ /* 0x000fe4000f8e00ff */
[----:B------:R-:W-:-:S04]  /*18c0*/  UISETP.NE.AND UP0, UPT, UR6, 0x4, UPT ;  /* 0x000000040600788c */ /* 0x000fc8000bf05270 */
[----:B------:R-:W-:Y:S02]  /*18d0*/  USEL UR7, URZ, 0x1, UP0 ;  /* 0x000000013f077887 */ /* 0x000fe40008000000 */
[----:B------:R-:W-:Y:S02]  /*18e0*/  USEL UR6, UR6, URZ, UP0 ;  /* 0x0000003f06067287 */ /* 0x000fe40008000000 */
[----:B------:R-:W-:-:S06]  /*18f0*/  ULOP3.LUT UR7, UR38, UR7, URZ, 0x3c, !UPT ;  /* 0x0000000726077292 */ /* 0x000fcc000f8e3c3f */
[----:B------:R-:W-:-:S07]  /*1900*/  IMAD.U32 R7, RZ, RZ, UR7 ;  /* 0x00000007ff077e24 */ /* 0x000fce000f8e00ff */
.L_x_29:
[----:B------:R-:W-:Y:S05]  /*1910*/  @!P0 BRA `(.L_x_23) ;  /* 0x0000000000048947 */ /* 0x000fea0003800000 */
[----:B------:R-:W-:Y:S01]  /*1920*/  BPT.TRAP 0x1 ;  /* 0x000000040000795c */ /* 0x000fe20000300000 */
.L_x_23:
[----:B------:R-:W2:Y:S01]  /*1930*/  S2UR UR8, SR_CgaCtaId ;  /* 0x00000000000879c3 */ /* 0x000ea20000008800 */
[----:B------:R-:W-:Y:S01]  /*1940*/  UMOV UR7, 0x400 ;  /* 0x0000040000077882 */ /* 0x000fe20000000000 */
[----:B01----:R-:W-:Y:S01]  /*1950*/  IMAD.U32 R5, RZ, RZ, UR6 ;  /* 0x00000006ff057e24 */ /* 0x003fe2000f8e00ff */
[----:B------:R-:W-:Y:S01]  /*1960*/  SHF.L.U32 R4, R7, 0x1f, RZ ;  /* 0x0000001f07047819 */ /* 0x000fe200000006ff */
[----:B--2---:R-:W-:-:S06]  /*1970*/  ULEA UR7, UR8, UR7, 0x18 ;  /* 0x0000000708077291 */ /* 0x004fcc000f8ec03f */
[----:B------:R-:W-:-:S04]  /*1980*/  IMAD.U32 R6, RZ, RZ, UR7 ;  /* 0x00000007ff067e24 */ /* 0x000fc8000f8e00ff */
[----:B------:R-:W-:-:S04]  /*1990*/  IMAD R5, R5, 0x8, R6 ;  /* 0x0000000805057824 */ /* 0x000fc800078e0206 */
[----:B------:R0:W1:Y:S01]  /*19a0*/  SYNCS.PHASECHK.TRANS64.TRYWAIT P1, [R5+URZ], R4 ;  /* 0x00000004050075a7 */ /* 0x000062000802017f */
[----:B------:R-:W-:Y:S05]  /*19b0*/  @!P0 BRA `(.L_x_24) ;  /* 0x0000000000048947 */ /* 0x000fea0003800000 */
[----:B------:R-:W-:Y:S01]  /*19c0*/  BPT.TRAP 0x1 ;  /* 0x000000040000795c */ /* 0x000fe20000300000 */
.L_x_24:
[----:B-1----:R-:W-:Y:S05]  /*19d0*/  @P1 BRA `(.L_x_25) ;  /* 0x0000000000081947 */ /* 0x002fea0003800000 */
[----:B------:R-:W1:Y:S02]  /*19e0*/  SYNCS.PHASECHK.TRANS64.TRYWAIT P1, [R5+URZ], R4 ;  /* 0x00000004050075a7 */ /* 0x000e64000802017f */
[----:B-1----:R-:W-:Y:S05]  /*19f0*/  @!P1 BRA `(.L_x_26) ;  /* 0x000000a400c49947 */ /* 0x002fea0003800000 */
.L_x_25:
[----:B------:R-:W-:Y:S01]  /*1a00*/  ULEA UR7, UR6, UR4, 0xb ;  /* 0x0000000406077291 */ /* 0x000fe2000f8e583f */
[----:B------:R-:W-:Y:S01]  /*1a10*/  WARPGROUP.ARRIVE ;  /* 0x00000000000079c5 */ /* 0x000fe20000000000 */
[----:B------:R-:W-:Y:S01]  /*1a20*/  ULEA UR12, UR6, UR5, 0xa ;  /* 0x00000005060c7291 */ /* 0x000fe2000f8e503f */
[----:B------:R-:W-:Y:S01]  /*1a30*/  UMOV UR9, 0x40000040 ;  /* 0x4000004000097882 */ /* 0x000fe20000000000 */
[----:B------:R-:W-:-:S03]  /*1a40*/  UMOV UR11, 0x40000040 ;  /* 0x40000040000b7882 */ /* 0x000fc60000000000 */
[----:B------:R-:W-:Y:S02]  /*1a50*/  UMOV UR8, UR7 ;  /* 0x0000000700087c82 */ /* 0x000fe40008000000 */
[----:B------:R-:W-:Y:S02]  /*1a60*/  UMOV UR10, UR12 ;  /* 0x0000000c000a7c82 */ /* 0x000fe40008000000 */
        /* <DEDUP_REMOVED lines=44> */
[----:B------:R-:W-:Y:S01]  /*1d30*/  BPT.TRAP 0x1 ;  /* 0x000000040000795c */ /* 0x000fe20000300000 */
.L_x_27:
[----:B------:R-:W-:-:S13]  /*1d40*/  ISETP.NE.AND P1, PT, R156, RZ, PT ;  /* 0x000000ff9c00720c */ /* 0x000fda0003f25270 */
[----:B01----:R-:W-:-:S04]  /*1d50*/  @P1 IMAD R4, R3, 0x8, R6 ;  /* 0x0000000803041824 */ /* 0x003fc800078e0206 */
[----:B------:R-:W-:-:S05]  /*1d60*/  @P1 VIADD R5, R4, 0x20 ;  /* 0x0000002004051836 */ /* 0x000fca0000000000 */
[----:B------:R-:W-:-:S04]  /*1d70*/  @P1 PRMT R5, R22, 0x654, R5 ;  /* 0x0000065416051816 */ /* 0x000fc80000000005 */
[----:B------:R0:W-:Y:S01]  /*1d80*/  @P1 SYNCS.ARRIVE.TRANS64.RED.A1T0 RZ, [R5+URZ], RZ ;  /* 0x000000ff05ff19a7 */ /* 0x0001e2000810043f */
[----:B------:R-:W-:-:S13]  /*1d90*/  ISETP.GT.U32.AND P1, PT, R19, 0x1, PT ;  /* 0x000000011300780c */ /* 0x000fda0003f24070 */
[----:B0-----:R-:W-:Y:S05]  /*1da0*/  @P1 BRA `(.L_x_28) ;  /* 0x0000000000041947 */ /* 0x001fea0003800000 */
[----:B------:R-:W-:Y:S01]  /*1db0*/  BPT.TRAP 0x1 ;  /* 0x000000040000795c */ /* 0x000fe20000300000 */
.L_x_28:
[----:B------:R-:W-:Y:S01]  /*1dc0*/  UIADD3 UR6, UR6, 0x1, URZ ;  /* 0x0000000106067890 */ /* 0x000fe2000fffe03f */
[C---:B------:R-:W-:Y:S01]  /*1dd0*/  ISETP.GT.AND P2, PT, R0.reuse, 0x1, PT ;  /* 0x000000010000780c */ /* 0x040fe20003f44270 */
[----:B------:R-:W-:Y:S02]  /*1de0*/  VIADD R3, R3, 0x1 ;  /* 0x0000000103037836 */ /* 0x000fe40000000000 */
[----:B------:R-:W-:Y:S01]  /*1df0*/  UISETP.NE.AND UP0, UPT, UR6, 0x4, UPT ;  /* 0x000000040600788c */ /* 0x000fe2000bf05270 */
[----:B------:R-:W-:Y:S02]  /*1e00*/  VIADD R0, R0, 0xffffffff ;  /* 0xffffffff00007836 */ /* 0x000fe40000000000 */
[C---:B------:R-:W-:Y:S01]  /*1e10*/  ISETP.NE.AND P1, PT, R3.reuse, 0x4, PT ;  /* 0x000000040300780c */ /* 0x040fe20003f25270 */
[----:B------:R-:W-:Y:S02]  /*1e20*/  USEL UR7, URZ, 0x1, UP0 ;  /* 0x000000013f077887 */ /* 0x000fe40008000000 */
[----:B------:R-:W-:Y:S01]  /*1e30*/  USEL UR6, UR6, URZ, UP0 ;  /* 0x0000003f06067287 */ /* 0x000fe20008000000 */
[----:B------:R-:W-:-:S03]  /*1e40*/  SEL R3, R3, RZ, P1 ;  /* 0x000000ff03037207 */ /* 0x000fc60000800000 */
[----:B------:R-:W-:Y:S01]  /*1e50*/  LOP3.LUT R7, R7, UR7, RZ, 0x3c, !PT ;  /* 0x0000000707077c12 */ /* 0x000fe2000f8e3cff */
[----:B------:R-:W-:Y:S07]  /*1e60*/  @P2 BRA `(.L_x_29) ;  /* 0xfffffff800a82947 */ /* 0x000fee000383ffff */
.L_x_22:
[----:B------:R-:W2:Y:S02]  /*1e70*/  LDC R0, c[0x0][0x28c] ;  /* 0x0000a300ff007b82 */ /* 0x000ea40000000800 */
[----:B--2---:R-:W-:-:S13]  /*1e80*/  ISETP.GE.AND P1, PT, R0, 0x1, PT ;  /* 0x000000010000780c */ /* 0x004fda0003f26270 */
[----:B------:R-:W-:Y:S05]  /*1e90*/  @!P1 BRA `(.L_x_30) ;  /* 0x0000000000409947 */ /* 0x000fea0003800000 */
[----:B------:R-:W-:Y:S05]  /*1ea0*/  @!P0 BRA `(.L_x_31) ;  /* 0x0000000000048947 */ /* 0x000fea0003800000 */
[----:B------:R-:W-:Y:S01]  /*1eb0*/  BPT.TRAP 0x1 ;  /* 0x000000040000795c */ /* 0x000fe20000300000 */
.L_x_31:
[----:B------:R-:W-:Y:S01]  /*1ec0*/  ISETP.NE.AND P0, PT, R156, RZ, PT ;  /* 0x000000ff9c00720c */ /* 0x000fe20003f05270 */
[----:B------:R-:W-:-:S12]  /*1ed0*/  UISETP.LT.AND UP1, UPT, UR40, 0x1, UPT ;  /* 0x000000012800788c */ /* 0x000fd8000bf21270 */
[----:B------:R-:W-:-:S05]  /*1ee0*/  VOTEU.ANY UP0, P0 ;  /* 0x00000000003f7886 */ /* 0x000fca0000000100 */
[----:B------:R-:W-:-:S04]  /*1ef0*/  @UP0 USEL UR4, UR40, 0x1, UP1 ;  /* 0x0000000128040887 */ /* 0x000fc80008800000 */
[----:B------:R-:W-:-:S06]  /*1f00*/  @UP0 UIADD3 UR4, UR39, UR40, -UR4 ;  /* 0x0000002827040290 */ /* 0x000fcc000fffe804 */
[----:B------:R-:W-:-:S04]  /*1f10*/  IMAD.U32 R0, RZ, RZ, UR4 ;  /* 0x00000004ff007e24 */ /* 0x000fc8000f8e00ff */
[----:B------:R-:W-:-:S05]  /*1f20*/  @P0 IMAD.SHL.U32 R0, R0, 0x8, RZ ;  /* 0x0000000800000824 */ /* 0x000fca00078e00ff */
[----:B------:R-:W-:-:S04]  /*1f30*/  @P0 LOP3.LUT R0, R0, 0x18, RZ, 0xc0, !PT ;  /* 0x0000001800000812 */ /* 0x000fc800078ec0ff */
[----:B------:R-:W-:-:S04]  /*1f40*/  @P0 IADD3 R3, R6, 0x20, R0 ;  /* 0x0000002006030810 */ /* 0x000fc80007ffe000 */
[----:B------:R-:W-:-:S04]  /*1f50*/  @P0 PRMT R3, R22, 0x654, R3 ;  /* 0x0000065416030816 */ /* 0x000fc80000000003 */
[----:B------:R2:W-:Y:S01]  /*1f60*/  @P0 SYNCS.ARRIVE.TRANS64.RED.A1T0 RZ, [R3+URZ], RZ ;  /* 0x000000ff03ff09a7 */ /* 0x0005e2000810043f */
[----:B------:R-:W-:-:S13]  /*1f70*/  ISETP.GT.U32.AND P0, PT, R19, 0x1, PT ;  /* 0x000000011300780c */ /* 0x000fda0003f04070 */
[----:B--2---:R-:W-:Y:S05]  /*1f80*/  @P0 BRA `(.L_x_30) ;  /* 0x0000000000040947 */ /* 0x004fea0003800000 */
[----:B------:R-:W-:Y:S01]  /*1f90*/  BPT.TRAP 0x1 ;  /* 0x000000040000795c */ /* 0x000fe20000300000 */
.L_x_30:
[----:B------:R-:W2:Y:S01]  /*1fa0*/  LDC R6, c[0x0][0x288] ;  /* 0x0000a200ff067b82 */ /* 0x000ea20000000800 */
[--C-:B------:R-:W-:Y:S01]  /*1fb0*/  SHF.R.U32.HI R0, RZ, 0x2, R18.reuse ;  /* 0x00000002ff007819 */ /* 0x100fe20000011612 */
[----:B------:R-:W-:Y:S01]  /*1fc0*/  UIADD3 UR39, UR40, UR39, URZ ;  /* 0x0000002728277290 */ /* 0x000fe2000fffe03f */
[----:B01----:R-:W-:Y:S01]  /*1fd0*/  SHF.R.U32.HI R5, RZ, 0x7, R18 ;  /* 0x00000007ff057819 */ /* 0x003fe20000011612 */
[----:B------:R-:W-:Y:S01]  /*1fe0*/  IMAD.SHL.U32 R11, R153, 0x80, RZ ;  /* 0x00000080990b7824 */ /* 0x000fe200078e00ff */
[----:B------:R-:W-:Y:S01]  /*1ff0*/  LOP3.LUT R3, R0, 0x7, RZ, 0xc0, !PT ;  /* 0x0000000700037812 */ /* 0x000fe200078ec0ff */
[----:B------:R-:W-:Y:S01]  /*2000*/  USHF.R.U32.HI UR4, URZ, 0x2, UR39 ;  /* 0x000000023f047899 */ /* 0x000fe20008011627 */
[----:B------:R-:W-:Y:S01]  /*2010*/  LOP3.LUT R4, R18, 0x60, RZ, 0xc0, !PT ;  /* 0x0000006012047812 */ /* 0x000fe200078ec0ff */
[----:B------:R-:W-:Y:S01]  /*2020*/  ULDC UR8, c[0x0][0x284] ;  /* 0x0000a10000087ab9 */ /* 0x000fe20000000800 */
[----:B------:R-:W-:Y:S01]  /*2030*/  LOP3.LUT R0, R5, 0x1, RZ, 0xc0, !PT ;  /* 0x0000000105007812 */ /* 0x000fe200078ec0ff */
[----:B------:R-:W-:Y:S01]  /*2040*/  ULOP3.LUT UR4, UR4, 0x1, URZ, 0xc0, !UPT ;  /* 0x0000000104047892 */ /* 0x000fe2000f8ec03f */
[----:B------:R-:W-:Y:S01]  /*2050*/  SHF.R.U32.HI R8, RZ, 0x1, R4 ;  /* 0x00000001ff087819 */ /* 0x000fe20000011604 */
[----:B------:R-:W-:Y:S01]  /*2060*/  UISETP.GT.U32.AND UP1, UPT, UR39, 0x3, UPT ;  /* 0x000000032700788c */ /* 0x000fe2000bf24070 */
[----:B------:R-:W-:Y:S01]  /*2070*/  SHF.R.S32.HI R15, RZ, 0x1f, R23 ;  /* 0x0000001fff0f7819 */ /* 0x000fe20000011417 */
[----:B------:R-:W-:Y:S01]  /*2080*/  IMAD.SHL.U32 R4, R0, 0x40, RZ ;  /* 0x0000004000047824 */ /* 0x000fe200078e00ff */
[----:B------:R-:W-:Y:S01]  /*2090*/  IADD3 R5, RZ, -R8, -R3 ;  /* 0x80000008ff057210 */ /* 0x000fe20007ffe803 */
[----:B------:R-:W-:Y:S01]  /*20a0*/  UISETP.NE.U32.AND UP0, UPT, UR4, 0x1, UPT ;  /* 0x000000010400788c */ /* 0x000fe2000bf05070 */
[----:B------:R-:W-:-:S02]  /*20b0*/  ULDC.64 UR6, c[0x0][0x5d0] ;  /* 0x0001740000067ab9 */ /* 0x000fc40000000a00 */
[----:B------:R-:W-:Y:S01]  /*20c0*/  LOP3.LUT R165, R4, 0x40, R3, 0xe2, !PT ;  /* 0x0000004004a57812 */ /* 0x000fe200078ee203 */
[----:B------:R-:W-:Y:S01]  /*20d0*/  IMAD R157, R0, -0x40, R5 ;  /* 0xffffffc0009d7824 */ /* 0x000fe200078e0205 */
[----:B------:R-:W-:Y:S01]  /*20e0*/  LOP3.LUT R3, R18, 0x3, RZ, 0xc0, !PT ;  /* 0x0000000312037812 */ /* 0x000fe200078ec0ff */
[----:B------:R-:W-:Y:S01]  /*20f0*/  IMAD.SHL.U32 R0, R152, 0x100, RZ ;  /* 0x0000010098007824 */ /* 0x000fe200078e00ff */
[----:B------:R-:W-:Y:S01]  /*2100*/  UISETP.LT.U32.AND UP1, UPT, UR40, 0x4, UP1 ;  /* 0x000000042800788c */ /* 0x000fe20008f21070 */
[----:B--2---:R-:W-:Y:S01]  /*2110*/  ISETP.GE.AND P0, PT, R11, R6, PT ;  /* 0x000000060b00720c */ /* 0x004fe20003f06270 */
[----:B------:R-:W-:Y:S01]  /*2120*/  UISETP.GT.U32.AND UP0, UPT, UR40, 0x3, !UP0 ;  /* 0x000000032800788c */ /* 0x000fe2000c704070 */
[----:B------:R-:W-:Y:S01]  /*2130*/  IMAD R10, R3, -0x2, R6 ;  /* 0xfffffffe030a7824 */ /* 0x000fe200078e0206 */
[----:B------:R-:W-:Y:S01]  /*2140*/  USEL UR5, URZ, 0x1, !UP1 ;  /* 0x000000013f057887 */ /* 0x000fe2000c800000 */
[----:B------:R-:W-:Y:S01]  /*2150*/  IMAD.SHL.U32 R6, R18, 0x2, RZ ;  /* 0x0000000212067824 */ /* 0x000fe200078e00ff */
[----:B------:R-:W-:Y:S01]  /*2160*/  ISETP.GE.OR P0, PT, R0, UR8, P0 ;  /* 0x0000000800007c0c */ /* 0x000fe20008706670 */
[----:B------:R-:W-:Y:S01]  /*2170*/  IMAD R4, R15, UR6, RZ ;  /* 0x000000060f047c24 */ /* 0x000fe2000f8e02ff */
[----:B------:R-:W-:Y:S01]  /*2180*/  USEL UR4, URZ, 0x1, !UP0 ;  /* 0x000000013f047887 */ /* 0x000fe2000c000000 */
[----:B------:R-:W-:Y:S01]  /*2190*/  IMAD.WIDE R152, R152, 0x100, RZ ;  /* 0x0000010098987825 */ /* 0x000fe200078e02ff */
[----:B------:R-:W-:Y:S01]  /*21a0*/  LOP3.LUT R6, R11, 0x6, R6, 0xf8, !PT ;  /* 0x000000060b067812 */ /* 0x000fe200078ef806 */
[----:B------:R-:W-:Y:S01]  /*21b0*/  ULOP3.LUT UR39, UR39, 0x3, URZ, 0xc0, !UPT ;  /* 0x0000000327277892 */ /* 0x000fe2000f8ec03f */
[----:B------:R-:W-:Y:S01]  /*21c0*/  IADD3 R157, -R0, UR8, R157 ;  /* 0x00000008009d7c10 */ /* 0x000fe2000fffe19d */
[----:B------:R-:W-:Y:S01]  /*21d0*/  IMAD R9, R23, UR7, R4 ;  /* 0x0000000717097c24 */ /* 0x000fe2000f8e0204 */
[----:B------:R-:W-:Y:S01]  /*21e0*/  SHF.R.S32.HI R7, RZ, 0x1f, R6 ;  /* 0x0000001fff077819 */ /* 0x000fe20000011406 */
[----:B------:R-:W-:Y:S01]  /*21f0*/  ULOP3.LUT UR38, UR4, UR38, UR5, 0x96, !UPT ;  /* 0x0000002604267292 */ /* 0x000fe2000f8e9605 */
[----:B------:R-:W-:Y:S01]  /*2200*/  LOP3.LUT R165, R152, R165, R8, 0xfe, !PT ;  /* 0x000000a598a57212 */ /* 0x000fe200078efe08 */
[----:B------:R-:W-:-:S02]  /*2210*/  IMAD.IADD R0, R10, 0x1, -R11 ;  /* 0x000000010a007824 */ /* 0x000fc400078e0a0b */
[----:B------:R-:W-:-:S04]  /*2220*/  IMAD.WIDE.U32 R4, R23, UR6, R6 ;  /* 0x0000000617047c25 */ /* 0x000fc8000f8e0006 */
[----:B------:R-:W-:Y:S02]  /*2230*/  IMAD.IADD R9, R5, 0x1, R9 ;  /* 0x0000000105097824 */ /* 0x000fe400078e0209 */
[----:B------:R-:W-:Y:S02]  /*2240*/  IMAD.MOV.U32 R3, RZ, RZ, -0x1 ;  /* 0xffffffffff037424 */ /* 0x000fe400078e00ff */
[----:B------:R-:W-:Y:S01]  /*2250*/  IMAD.MOV.U32 R8, RZ, RZ, R4 ;  /* 0x000000ffff087224 */ /* 0x000fe200078e0004 */
[----:B------:R-:W-:Y:S06]  /*2260*/  @P0 BRA `(.L_x_32) ;  /* 0x00000080007c0947 */ /* 0x000fec0003800000 */
[----:B------:R-:W0:Y:S01]  /*2270*/  LDC.64 R4, c[0x0][0x5c8] ;  /* 0x00017200ff047b82 */ /* 0x000e220000000a00 */
[----:B-----5:R-:W-:Y:S01]  /*2280*/  FSETP.NEU.AND P0, PT, R155, RZ, PT ;  /* 0x000000ff9b00720b */ /* 0x020fe20003f0d000 */
[----:B------:R-:W-:Y:S01]  /*2290*/  BSSY B0, `(.L_x_32) ;  /* 0x000081c000007945 */ /* 0x000fe20003800000 */
[----:B------:R-:W-:-:S04]  /*22a0*/  ISETP.GT.AND P1, PT, R157, RZ, PT ;  /* 0x000000ff9d00720c */ /* 0x000fc80003f24270 */
[----:B------:R-:W-:Y:S01]  /*22b0*/  ISETP.GT.AND P2, PT, R0, RZ, P1 ;  /* 0x000000ff0000720c */ /* 0x000fe20000f44270 */
[-C--:B0-----:R-:W-:Y:S02]  /*22c0*/  IMAD R10, R153, R4.reuse, RZ ;  /* 0x00000004990a7224 */ /* 0x081fe400078e02ff */
[----:B------:R-:W-:-:S04]  /*22d0*/  IMAD.WIDE.U32 R168, R165, R4, R8 ;  /* 0x00000004a5a87225 */ /* 0x000fc800078e0008 */
[----:B------:R-:W-:-:S04]  /*22e0*/  IMAD R9, R165, R5, R10 ;  /* 0x00000005a5097224 */ /* 0x000fc800078e020a */
[----:B------:R-:W-:Y:S01]  /*22f0*/  IMAD.IADD R175, R169, 0x1, R9 ;  /* 0x00000001a9af7824 */ /* 0x000fe200078e0209 */
[----:B------:R-:W-:Y:S06]  /*2300*/  @!P0 BRA `(.L_x_33) ;  /* 0x0000005c001c8947 */ /* 0x000fec0003800000 */
[----:B------:R-:W0:Y:S01]  /*2310*/  LDC.64 R10, c[0x0][0x5b8] ;  /* 0x00016e00ff0a7b82 */ /* 0x000e220000000a00 */
[----:B------:R-:W-:-:S07]  /*2320*/  ULDC.64 UR4, c[0x0][0x5c0] ;  /* 0x0001700000047ab9 */ /* 0x000fce0000000a00 */
[----:B------:R-:W1:Y:S08]  /*2330*/  LDC.64 R12, c[0x0][0x5b0] ;  /* 0x00016c00ff0c7b82 */ /* 0x000e700000000a00 */
[----:B------:R-:W2:Y:S01]  /*2340*/  LDC.64 R8, c[0x0][0x5a8] ;  /* 0x00016a00ff087b82 */ /* 0x000ea20000000a00 */
[----:B0-----:R-:W-:-:S04]  /*2350*/  IMAD R14, R15, R10, RZ ;  /* 0x0000000a0f0e7224 */ /* 0x001fc800078e02ff */
[C---:B------:R-:W-:Y:S02]  /*2360*/  IMAD R11, R23.reuse, R11, R14 ;  /* 0x0000000b170b7224 */ /* 0x040fe400078e020e */
[----:B------:R-:W-:-:S04]  /*2370*/  IMAD.WIDE.U32 R14, R23, R10, R6 ;  /* 0x0000000a170e7225 */ /* 0x000fc800078e0006 */
[----:B-1----:R-:W-:Y:S02]  /*2380*/  IMAD R20, R153, R12, RZ ;  /* 0x0000000c99147224 */ /* 0x002fe400078e02ff */
[----:B------:R-:W-:Y:S02]  /*2390*/  IMAD.IADD R21, R15, 0x1, R11 ;  /* 0x000000010f157824 */ /* 0x000fe400078e020b */
[----:B------:R-:W-:Y:S02]  /*23a0*/  IMAD R173, R165, R13, R20 ;  /* 0x0000000da5ad7224 */ /* 0x000fe400078e0214 */
[----:B------:R-:W-:-:S04]  /*23b0*/  IMAD.MOV.U32 R20, RZ, RZ, R14 ;  /* 0x000000ffff147224 */ /* 0x000fc800078e000e */
[----:B------:R-:W-:-:S04]  /*23c0*/  IMAD.WIDE.U32 R158, R165, R12, R20 ;  /* 0x0000000ca59e7225 */ /* 0x000fc800078e0014 */
[----:B------:R-:W-:Y:S01]  /*23d0*/  IMAD.IADD R159, R159, 0x1, R173 ;  /* 0x000000019f9f7824 */ /* 0x000fe200078e02ad */
[----:B--2---:R-:W-:-:S04]  /*23e0*/  LEA R160, P0, R158, R8, 0x2 ;  /* 0x000000089ea07211 */ /* 0x004fc800078010ff */
[----:B------:R-:W-:-:S05]  /*23f0*/  LEA.HI.X R161, R158, R9, R159, 0x2, P0 ;  /* 0x000000099ea17211 */ /* 0x000fca00000f149f */
[----:B------:R0:W2:Y:S01]  /*2400*/  @P2 LDG.E.LTC128B R169, desc[UR36][R160.64] ;  /* 0x00000024a0a92981 */ /* 0x0000a2000c1e1920 */
[----:B------:R-:W-:Y:S01]  /*2410*/  LEA R158, P0, R168, UR4, 0x2 ;  /* 0x00000004a89e7c11 */ /* 0x000fe2000f8010ff */
[----:B------:R-:W-:Y:S01]  /*2420*/  IMAD.WIDE.U32 R162, R165, R12, R6 ;  /* 0x0000000ca5a27225 */ /* 0x000fe200078e0006 */
[----:B------:R-:W-:Y:S01]  /*2430*/  ISETP.GT.AND P3, PT, R0, 0x1, P1 ;  /* 0x000000010000780c */ /* 0x000fe20000f64270 */
[----:B------:R-:W-:Y:S01]  /*2440*/  BSSY B1, `(.L_x_34) ;  /* 0x0000011000017945 */ /* 0x000fe20003800000 */
[----:B------:R-:W-:Y:S01]  /*2450*/  LEA.HI.X R159, R168, UR5, R175, 0x2, P0 ;  /* 0x00000005a89f7c11 */ /* 0x000fe200080f14af */
[----:B------:R-:W-:Y:S01]  /*2460*/  IMAD.IADD R163, R173, 0x1, R163 ;  /* 0x00000001ada37824 */ /* 0x000fe200078e02a3 */
[C---:B0-----:R-:W-:Y:S01]  /*2470*/  SHF.L.U64.HI R161, R12.reuse, 0x3, R13 ;  /* 0x000000030ca17819 */ /* 0x041fe2000001020d */
[----:B------:R-:W-:Y:S01]  /*2480*/  IMAD.SHL.U32 R160, R12, 0x8, RZ ;  /* 0x000000080ca07824 */ /* 0x000fe200078e00ff */
[----:B--2---:R-:W-:-:S05]  /*2490*/  LOP3.LUT R166, R169, 0xffffe000, RZ, 0xc0, !PT ;  /* 0xffffe000a9a67812 */ /* 0x004fca00078ec0ff */
[----:B------:R-:W-:Y:S01]  /*24a0*/  FMUL R171, R166, R155 ;  /* 0x0000009ba6ab7220 */ /* 0x000fe20000400000 */
[----:B------:R-:W-:-:S04]  /*24b0*/  IMAD.WIDE.U32 R166, R23, R10, R162 ;  /* 0x0000000a17a67225 */ /* 0x000fc800078e00a2 */
[----:B------:R-:W-:Y:S01]  /*24c0*/  FFMA R171, R88, R154, R171 ;  /* 0x0000009a58ab7223 */ /* 0x000fe200000000ab */
[----:B------:R-:W-:Y:S01]  /*24d0*/  IMAD.IADD R88, R11, 0x1, R167 ;  /* 0x000000010b587824 */ /* 0x000fe200078e02a7 */
[----:B------:R-:W-:-:S03]  /*24e0*/  LEA R162, P0, R166, R8, 0x2 ;  /* 0x00000008a6a27211 */ /* 0x000fc600078010ff */
[----:B------:R-:W-:Y:S02]  /*24f0*/  F2FP.TF32.F32.PACK_B R171, R171 ;  /* 0x000000abffab723e */ /* 0x000fe400024050ff */
[----:B------:R-:W-:Y:S01]  /*2500*/  LEA.HI.X R163, R166, R9, R88, 0x2, P0 ;  /* 0x00000009a6a37211 */ /* 0x000fe200000f1458 */
[----:B------:R-:W-:Y:S02]  /*2510*/  IMAD.WIDE.U32 R166, R165, R12, R160 ;  /* 0x0000000ca5a67225 */ /* 0x000fe400078e00a0 */
[----:B------:R0:W-:Y:S01]  /*2520*/  @P2 STG.E desc[UR36][R158.64], R171 ;  /* 0x000000ab9e002986 */ /* 0x0001e2000c101924 */
[----:B------:R-:W-:Y:S05]  /*2530*/  @!P3 BRA `(.L_x_35) ;  /* 0x000000000004b947 */ /* 0x000fea0003800000 */
[----:B------:R1:W5:Y:S02]  /*2540*/  LDG.E.LTC128B R169, desc[UR36][R162.64+0x4] ;  /* 0x00000424a2a97981 */ /* 0x000364000c1e1920 */
.L_x_35:
[----:B------:R-:W-:Y:S05]  /*2550*/  BSYNC B1 ;  /* 0x0000000000017941 */ /* 0x000fea0003800000 */
.L_x_34:
[----:B-----5:R-:W-:Y:S01]  /*2560*/  LOP3.LUT R88, R169, 0xffffe000, RZ, 0xc0, !PT ;  /* 0xffffe000a9587812 */ /* 0x020fe200078ec0ff */
[----:B0-----:R-:W-:Y:S01]  /*2570*/  IMAD.IADD R171, R173, 0x1, R167 ;  /* 0x00000001adab7824 */ /* 0x001fe200078e02a7 */
[----:B------:R-:W-:Y:S02]  /*2580*/  ISETP.GT.AND P0, PT, R157, 0x8, PT ;  /* 0x000000089d00780c */ /* 0x000fe40003f04270 */
[----:B------:R-:W-:Y:S01]  /*2590*/  IADD3 R167, P4, R14, R166, RZ ;  /* 0x000000a60ea77210 */ /* 0x000fe20007f9e0ff */
[----:B------:R-:W-:Y:S01]  /*25a0*/  FMUL R88, R88, R155 ;  /* 0x0000009b58587220 */ /* 0x000fe20000400000 */
[----:B------:R-:W-:-:S03]  /*25b0*/  ISETP.GT.AND P2, PT, R0, RZ, P0 ;  /* 0x000000ff0000720c */ /* 0x000fc60000744270 */
[----:B------:R-:W-:Y:S02]  /*25c0*/  IMAD.X R168, R171, 0x1, R21, P4 ;  /* 0x00000001aba87824 */ /* 0x000fe400020e0615 */
[----:B------:R-:W-:Y:S01]  /*25d0*/  FFMA R175, R89, R154, R88 ;  /* 0x0000009a59af7223 */ /* 0x000fe20000000058 */
[----:B------:R-:W-:-:S04]  /*25e0*/  LEA R172, P4, R167, R8, 0x2 ;  /* 0x00000008a7ac7211 */ /* 0x000fc800078810ff */
[----:B------:R-:W-:Y:S01]  /*25f0*/  LEA.HI.X R173, R167, R9, R168, 0x2, P4 ;  /* 0x00000009a7ad7211 */ /* 0x000fe200020f14a8 */
[----:B------:R-:W-:Y:S01]  /*2600*/  IMAD.MOV.U32 R168, RZ, RZ, R169 ;  /* 0x000000ffffa87224 */ /* 0x000fe200078e00a9 */
[----:B------:R-:W-:-:S05]  /*2610*/  F2FP.TF32.F32.PACK_B R175, R175 ;  /* 0x000000afffaf723e */ /* 0x000fca00024050ff */
[----:B------:R0:W-:Y:S04]  /*2620*/  @P3 STG.E desc[UR36][R158.64+0x4], R175 ;  /* 0x000004af9e003986 */ /* 0x0001e8000c101924 */
[----:B------:R-:W2:Y:S01]  /*2630*/  @P2 LDG.E.LTC128B R168, desc[UR36][R172.64] ;  /* 0x00000024aca82981 */ /* 0x000ea2000c1e1920 */
[----:B------:R-:W-:Y:S01]  /*2640*/  IADD3 R166, P3, R6, R166, RZ ;  /* 0x000000a606a67210 */ /* 0x000fe20007f7e0ff */
[----:B------:R-:W-:Y:S01]  /*2650*/  IMAD.SHL.U32 R169, R4, 0x20, RZ ;  /* 0x0000002004a97824 */ /* 0x000fe200078e00ff */
[----:B------:R-:W-:Y:S03]  /*2660*/  BSSY B1, `(.L_x_36) ;  /* 0x0000011000017945 */ /* 0x000fe60003800000 */
[----:B------:R-:W-:Y:S01]  /*2670*/  IMAD.X R167, R7, 0x1, R171, P3 ;  /* 0x0000000107a77824 */ /* 0x000fe200018e06ab */
[----:B------:R-:W-:Y:S01]  /*2680*/  IADD3 R170, P3, R169, R158, RZ ;  /* 0x0000009ea9aa7210 */ /* 0x000fe20007f7e0ff */
[----:B------:R-:W-:-:S04]  /*2690*/  IMAD.WIDE.U32 R166, R23, R10, R166 ;  /* 0x0000000a17a67225 */ /* 0x000fc800078e00a6 */
[----:B------:R-:W-:Y:S01]  /*26a0*/  IMAD.IADD R171, R11, 0x1, R167 ;  /* 0x000000010bab7824 */ /* 0x000fe200078e02a7 */
[----:B------:R-:W-:Y:S02]  /*26b0*/  SHF.L.U64.HI R167, R4, 0x5, R5 ;  /* 0x0000000504a77819 */ /* 0x000fe40000010205 */
[----:B--2---:R-:W-:-:S05]  /*26c0*/  LOP3.LUT R88, R168, 0xffffe000, RZ, 0xc0, !PT ;  /* 0xffffe000a8587812 */ /* 0x004fca00078ec0ff */
[----:B------:R-:W-:Y:S01]  /*26d0*/  FMUL R89, R88, R155 ;  /* 0x0000009b58597220 */ /* 0x000fe20000400000 */
[----:B------:R-:W-:-:S03]  /*26e0*/  LEA R88, P4, R166, R8, 0x2 ;  /* 0x00000008a6587211 */ /* 0x000fc600078810ff */
[----:B------:R-:W-:Y:S01]  /*26f0*/  FFMA R173, R90, R154, R89 ;  /* 0x0000009a5aad7223 */ /* 0x000fe20000000059 */
[----:B------:R-:W-:Y:S01]  /*2700*/  LEA.HI.X R89, R166, R9, R171, 0x2, P4 ;  /* 0x00000009a6597211 */ /* 0x000fe200020f14ab */
[----:B------:R-:W-:Y:S01]  /*2710*/  IMAD.X R171, R167, 0x1, R159, P3 ;  /* 0x00000001a7ab7824 */ /* 0x000fe200018e069f */
[----:B------:R-:W-:Y:S02]  /*2720*/  ISETP.GT.AND P4, PT, R0, 0x1, P0 ;  /* 0x000000010000780c */ /* 0x000fe40000784270 */
[----:B------:R-:W-:-:S05]  /*2730*/  F2FP.TF32.F32.PACK_B R173, R173 ;  /* 0x000000adffad723e */ /* 0x000fca00024050ff */
[----:B------:R0:W-:Y:S06]  /*2740*/  @P2 STG.E desc[UR36][R170.64], R173 ;  /* 0x000000adaa002986 */ /* 0x0001ec000c101924 */
[----:B------:R-:W-:Y:S05]  /*2750*/  @!P4 BRA `(.L_x_37) ;  /* 0x000000000004c947 */ /* 0x000fea0003800000 */
[----:B------:R2:W5:Y:S02]  /*2760*/  LDG.E.LTC128B R168, desc[UR36][R88.64+0x4] ;  /* 0x0000042458a87981 */ /* 0x000564000c1e1920 */
.L_x_37:
[----:B------:R-:W-:Y:S05]  /*2770*/  BSYNC B1 ;  /* 0x0000000000017941 */ /* 0x000fea0003800000 */
.L_x_36:
[----:B-----5:R-:W-:Y:S01]  /*2780*/  LOP3.LUT R90, R168, 0xffffe000, RZ, 0xc0, !PT ;  /* 0xffffe000a85a7812 */ /* 0x020fe200078ec0ff */
[----:B------:R-:W-:Y:S01]  /*2790*/  BSSY B1, `(.L_x_38) ;  /* 0x000000a000017945 */ /* 0x000fe20003800000 */
[----:B------:R-:W-:-:S03]  /*27a0*/  ISETP.GT.AND P2, PT, R0, 0x8, P1 ;  /* 0x000000080000780c */ /* 0x000fc60000f44270 */
[----:B------:R-:W-:-:S04]  /*27b0*/  FMUL R90, R90, R155 ;  /* 0x0000009b5a5a7220 */ /* 0x000fc80000400000 */
[----:B0-----:R-:W-:Y:S01]  /*27c0*/  FFMA R173, R91, R154, R90 ;  /* 0x0000009a5bad7223 */ /* 0x001fe2000000005a */
[----:B------:R-:W-:Y:S02]  /*27d0*/  @P4 IMAD.MOV.U32 R90, RZ, RZ, R170 ;  /* 0x000000ffff5a4224 */ /* 0x000fe400078e00aa */
[----:B------:R-:W-:Y:S02]  /*27e0*/  @P4 IMAD.MOV.U32 R91, RZ, RZ, R171 ;  /* 0x000000ffff5b4224 */ /* 0x000fe400078e00ab */
[----:B------:R-:W-:-:S05]  /*27f0*/  F2FP.TF32.F32.PACK_B R173, R173 ;  /* 0x000000adffad723e */ /* 0x000fca00024050ff */
[----:B------:R0:W-:Y:S01]  /*2800*/  @P4 STG.E desc[UR36][R90.64+0x4], R173 ;  /* 0x000004ad5a004986 */ /* 0x0001e2000c101924 */
[----:B------:R-:W-:Y:S05]  /*2810*/  @!P2 BRA `(.L_x_39) ;  /* 0x000000000004a947 */ /* 0x000fea0003800000 */
[----:B------:R3:W5:Y:S02]  /*2820*/  LDG.E.LTC128B R168, desc[UR36][R162.64+0x20] ;  /* 0x00002024a2a87981 */ /* 0x000764000c1e1920 */
.L_x_39:
[----:B------:R-:W-:Y:S05]  /*2830*/  BSYNC B1 ;  /* 0x0000000000017941 */ /* 0x000fea0003800000 */
.L_x_38:
[----:B0----5:R-:W-:Y:S01]  /*2840*/  LOP3.LUT R90, R168, 0xffffe000, RZ, 0xc0, !PT ;  /* 0xffffe000a85a7812 */ /* 0x021fe200078ec0ff */
[----:B------:R-:W-:Y:S01]  /*2850*/  BSSY B1, `(.L_x_40) ;  /* 0x000000a000017945 */ /* 0x000fe20003800000 */
[----:B------:R-:W-:-:S03]  /*2860*/  ISETP.GT.AND P3, PT, R0, 0x9, P1 ;  /* 0x000000090000780c */ /* 0x000fc60000f64270 */
[----:B------:R-:W-:Y:S01]  /*2870*/  FMUL R91, R90, R155 ;  /* 0x0000009b5a5b7220 */ /* 0x000fe20000400000 */
[----:B------:R-:W-:-:S03]  /*2880*/  @P2 IMAD.MOV.U32 R90, RZ, RZ, R158 ;  /* 0x000000ffff5a2224 */ /* 0x000fc600078e009e */
[----:B------:R-:W-:Y:S01]  /*2890*/  FFMA R173, R92, R154, R91 ;  /* 0x0000009a5cad7223 */ /* 0x000fe2000000005b */
[----:B------:R-:W-:-:S04]  /*28a0*/  @P2 IMAD.MOV.U32 R91, RZ, RZ, R159 ;  /* 0x000000ffff5b2224 */ /* 0x000fc800078e009f */
[----:B------:R-:W-:-:S05]  /*28b0*/  F2FP.TF32.F32.PACK_B R173, R173 ;  /* 0x000000adffad723e */ /* 0x000fca00024050ff */
[----:B------:R0:W-:Y:S01]  /*28c0*/  @P2 STG.E desc[UR36][R90.64+0x20], R173 ;  /* 0x000020ad5a002986 */ /* 0x0001e2000c101924 */
[----:B------:R-:W-:Y:S05]  /*28d0*/  @!P3 BRA `(.L_x_41) ;  /* 0x000000000004b947 */ /* 0x000fea0003800000 */
[----:B------:R4:W5:Y:S02]  /*28e0*/  LDG.E.LTC128B R168, desc[UR36][R162.64+0x24] ;  /* 0x00002424a2a87981 */ /* 0x000964000c1e1920 */
.L_x_41:
[----:B------:R-:W-:Y:S05]  /*28f0*/  BSYNC B1 ;  /* 0x0000000000017941 */ /* 0x000fea0003800000 */
.L_x_40:
[----:B0----5:R-:W-:Y:S01]  /*2900*/  LOP3.LUT R90, R168, 0xffffe000, RZ, 0xc0, !PT ;  /* 0xffffe000a85a7812 */ /* 0x021fe200078ec0ff */
[----:B------:R-:W-:Y:S01]  /*2910*/  @P3 IMAD.MOV.U32 R91, RZ, RZ, R159 ;  /* 0x000000ffff5b3224 */ /* 0x000fe200078e009f */
[----:B------:R-:W-:Y:S01]  /*2920*/  ISETP.GT.AND P2, PT, R0, 0x8, P0 ;  /* 0x000000080000780c */ /* 0x000fe20000744270 */
[----:B------:R-:W-:Y:S02]  /*2930*/  BSSY B1, `(.L_x_42) ;  /* 0x0000008000017945 */ /* 0x000fe40003800000 */
[----:B------:R-:W-:-:S04]  /*2940*/  FMUL R90, R90, R155 ;  /* 0x0000009b5a5a7220 */ /* 0x000fc80000400000 */
[----:B------:R-:W-:Y:S01]  /*2950*/  FFMA R93, R93, R154, R90 ;  /* 0x0000009a5d5d7223 */ /* 0x000fe2000000005a */
[----:B------:R-:W-:-:S04]  /*2960*/  @P3 IMAD.MOV.U32 R90, RZ, RZ, R158 ;  /* 0x000000ffff5a3224 */ /* 0x000fc800078e009e */
[----:B------:R-:W-:-:S05]  /*2970*/  F2FP.TF32.F32.PACK_B R93, R93 ;  /* 0x0000005dff5d723e */ /* 0x000fca00024050ff */
[----:B------:R0:W-:Y:S01]  /*2980*/  @P3 STG.E desc[UR36][R90.64+0x24], R93 ;  /* 0x0000245d5a003986 */ /* 0x0001e2000c101924 */
[----:B------:R-:W-:Y:S05]  /*2990*/  @!P2 BRA `(.L_x_43) ;  /* 0x000000000004a947 */ /* 0x000fea0003800000 */
[----:B------:R0:W5:Y:S02]  /*29a0*/  LDG.E.LTC128B R168, desc[UR36][R88.64+0x20] ;  /* 0x0000202458a87981 */ /* 0x000164000c1e1920 */
.L_x_43:
[----:B------:R-:W-:Y:S05]  /*29b0*/  BSYNC B1 ;  /* 0x0000000000017941 */ /* 0x000fea0003800000 */
.L_x_42:
        /* <DEDUP_REMOVED lines=11> */
.L_x_45:
[----:B------:R-:W-:Y:S05]  /*2a70*/  BSYNC B1 ;  /* 0x0000000000017941 */ /* 0x000fea0003800000 */
.L_x_44:
        /* <DEDUP_REMOVED lines=11> */
.L_x_47:
[----:B------:R-:W-:Y:S05]  /*2b30*/  BSYNC B1 ;  /* 0x0000000000017941 */ /* 0x000fea0003800000 */
.L_x_46:
        /* <DEDUP_REMOVED lines=11> */
.L_x_49:
[----:B------:R-:W-:Y:S05]  /*2bf0*/  BSYNC B1 ;  /* 0x0000000000017941 */ /* 0x000fea0003800000 */
.L_x_48:
        /* <DEDUP_REMOVED lines=11> */
.L_x_51:
[----:B------:R-:W-:Y:S05]  /*2cb0*/  BSYNC B1 ;  /* 0x0000000000017941 */ /* 0x000fea0003800000 */
.L_x_50:
        /* <DEDUP_REMOVED lines=11> */
.L_x_53:
[----:B------:R-:W-:Y:S05]  /*2d70*/  BSYNC B1 ;  /* 0x0000000000017941 */ /* 0x000fea0003800000 */
.L_x_52:
        /* <DEDUP_REMOVED lines=11> */
.L_x_55:
[----:B------:R-:W-:Y:S05]  /*2e30*/  BSYNC B1 ;  /* 0x0000000000017941 */ /* 0x000fea0003800000 */
.L_x_54:
        /* <DEDUP_REMOVED lines=11> */
.L_x_57:
[----:B------:R-:W-:Y:S05]  /*2ef0*/  BSYNC B1 ;  /* 0x0000000000017941 */ /* 0x000fea0003800000 */
.L_x_56:
        /* <DEDUP_REMOVED lines=11> */
.L_x_59:
[----:B------:R-:W-:Y:S05]  /*2fb0*/  BSYNC B1 ;  /* 0x0000000000017941 */ /* 0x000fea0003800000 */
.L_x_58:
        /* <DEDUP_REMOVED lines=11> */
.L_x_61:
[----:B------:R-:W-:Y:S05]  /*3070*/  BSYNC B1 ;  /* 0x0000000000017941 */ /* 0x000fea0003800000 */
.L_x_60:
        /* <DEDUP_REMOVED lines=11> */
.L_x_63:
[----:B------:R-:W-:Y:S05]  /*3130*/  BSYNC B1 ;  /* 0x0000000000017941 */ /* 0x000fea0003800000 */
.L_x_62:
        /* <DEDUP_REMOVED lines=11> */
.L_x_65:
[----:B------:R-:W-:Y:S05]  /*31f0*/  BSYNC B1 ;  /* 0x0000000000017941 */ /* 0x000fea0003800000 */
.L_x_64:
        /* <DEDUP_REMOVED lines=11> */
.L_x_67:
[----:B------:R-:W-:Y:S05]  /*32b0*/  BSYNC B1 ;  /* 0x0000000000017941 */ /* 0x000fea0003800000 */
.L_x_66:
        /* <DEDUP_REMOVED lines=11> */
.L_x_69:
[----:B------:R-:W-:Y:S05]  /*3370*/  BSYNC B1 ;  /* 0x0000000000017941 */ /* 0x000fea0003800000 */
.L_x_68:
        /* <DEDUP_REMOVED lines=11> */
.L_x_71:
[----:B------:R-:W-:Y:S05]  /*3430*/  BSYNC B1 ;  /* 0x0000000000017941 */ /* 0x000fea0003800000 */
.L_x_70:
        /* <DEDUP_REMOVED lines=11> */
.L_x_73:
[----:B------:R-:W-:Y:S05]  /*34f0*/  BSYNC B1 ;  /* 0x0000000000017941 */ /* 0x000fea0003800000 */
.L_x_72:
        /* <DEDUP_REMOVED lines=11> */
.L_x_75:
[----:B------:R-:W-:Y:S05]  /*35b0*/  BSYNC B1 ;  /* 0x0000000000017941 */ /* 0x000fea0003800000 */
.L_x_74:
        /* <DEDUP_REMOVED lines=11> */
.L_x_77:
[----:B------:R-:W-:Y:S05]  /*3670*/  BSYNC B1 ;  /* 0x0000000000017941 */ /* 0x000fea0003800000 */
.L_x_76:
        /* <DEDUP_REMOVED lines=11> */
.L_x_79:
[----:B------:R-:W-:Y:S05]  /*3730*/  BSYNC B1 ;  /* 0x0000000000017941 */ /* 0x000fea0003800000 */
.L_x_78:
        /* <DEDUP_REMOVED lines=11> */
.L_x_81:
[----:B------:R-:W-:Y:S05]  /*37f0*/  BSYNC B1 ;  /* 0x0000000000017941 */ /* 0x000fea0003800000 */
.L_x_80:
        /* <DEDUP_REMOVED lines=11> */
.L_x_83:
[----:B------:R-:W-:Y:S05]  /*38b0*/  BSYNC B1 ;  /* 0x0000000000017941 */ /* 0x000fea0003800000 */
.L_x_82:
        /* <DEDUP_REMOVED lines=11> */
.L_x_85:
[----:B------:R-:W-:Y:S05]  /*3970*/  BSYNC B1 ;  /* 0x0000000000017941 */ /* 0x000fea0003800000 */
.L_x_84:
        /* <DEDUP_REMOVED lines=11> */
.L_x_87:
[----:B------:R-:W-:Y:S05]  /*3a30*/  BSYNC B1 ;  /* 0x0000000000017941 */ /* 0x000fea0003800000 */
.L_x_86:
        /* <DEDUP_REMOVED lines=11> */
.L_x_89:
[----:B------:R-:W-:Y:S05]  /*3af0*/  BSYNC B1 ;  /* 0x0000000000017941 */ /* 0x000fea0003800000 */
.L_x_88:
        /* <DEDUP_REMOVED lines=11> */
.L_x_91:
[----:B------:R-:W-:Y:S05]  /*3bb0*/  BSYNC B1 ;  /* 0x0000000000017941 */ /* 0x000fea0003800000 */
.L_x_90:
        /* <DEDUP_REMOVED lines=11> */
.L_x_93:
[----:B------:R-:W-:Y:S05]  /*3c70*/  BSYNC B1 ;  /* 0x0000000000017941 */ /* 0x000fea0003800000 */
.L_x_92:
        /* <DEDUP_REMOVED lines=11> */
.L_x_95:
[----:B------:R-:W-:Y:S05]  /*3d30*/  BSYNC B1 ;  /* 0x0000000000017941 */ /* 0x000fea0003800000 */
.L_x_94:
        /* <DEDUP_REMOVED lines=11> */
.L_x_97:
[----:B------:R-:W-:Y:S05]  /*3df0*/  BSYNC B1 ;  /* 0x0000000000017941 */ /* 0x000fea0003800000 */
.L_x_96:
        /* <DEDUP_REMOVED lines=11> */
.L_x_99:
[----:B------:R-:W-:Y:S05]  /*3eb0*/  BSYNC B1 ;  /* 0x0000000000017941 */ /* 0x000fea0003800000 */
.L_x_98:
        /* <DEDUP_REMOVED lines=11> */
.L_x_101:
[----:B------:R-:W-:Y:S05]  /*3f70*/  BSYNC B1 ;  /* 0x0000000000017941 */ /* 0x000fea0003800000 */
.L_x_100:
        /* <DEDUP_REMOVED lines=11> */
.L_x_103:
[----:B------:R-:W-:Y:S05]  /*4030*/  BSYNC B1 ;  /* 0x0000000000017941 */ /* 0x000fea0003800000 */
.L_x_102:
        /* <DEDUP_REMOVED lines=11> */
.L_x_105:
[----:B------:R-:W-:Y:S05]  /*40f0*/  BSYNC B1 ;  /* 0x0000000000017941 */ /* 0x000fea0003800000 */
.L_x_104:
        /* <DEDUP_REMOVED lines=11> */
.L_x_107:
[----:B------:R-:W-:Y:S05]  /*41b0*/  BSYNC B1 ;  /* 0x0000000000017941 */ /* 0x000fea0003800000 */
.L_x_106:
        /* <DEDUP_REMOVED lines=11> */
.L_x_109:
[----:B------:R-:W-:Y:S05]  /*4270*/  BSYNC B1 ;  /* 0x0000000000017941 */ /* 0x000fea0003800000 */
.L_x_108:
        /* <DEDUP_REMOVED lines=11> */
.L_x_111:
[----:B------:R-:W-:Y:S05]  /*4330*/  BSYNC B1 ;  /* 0x0000000000017941 */ /* 0x000fea0003800000 */
.L_x_110:
        /* <DEDUP_REMOVED lines=11> */
.L_x_113:
[----:B------:R-:W-:Y:S05]  /*43f0*/  BSYNC B1 ;  /* 0x0000000000017941 */ /* 0x000fea0003800000 */
.L_x_112:
        /* <DEDUP_REMOVED lines=11> */
.L_x_115:
[----:B------:R-:W-:Y:S05]  /*44b0*/  BSYNC B1 ;  /* 0x0000000000017941 */ /* 0x000fea0003800000 */
.L_x_114:
        /* <DEDUP_REMOVED lines=11> */
.L_x_117:
[----:B------:R-:W-:Y:S05]  /*4570*/  BSYNC B1 ;  /* 0x0000000000017941 */ /* 0x000fea0003800000 */
.L_x_116:
        /* <DEDUP_REMOVED lines=11> */
.L_x_119:
[----:B------:R-:W-:Y:S05]  /*4630*/  BSYNC B1 ;  /* 0x0000000000017941 */ /* 0x000fea0003800000 */
.L_x_118:
        /* <DEDUP_REMOVED lines=11> */
.L_x_121:
[----:B------:R-:W-:Y:S05]  /*46f0*/  BSYNC B1 ;  /* 0x0000000000017941 */ /* 0x000fea0003800000 */
.L_x_120:
        /* <DEDUP_REMOVED lines=11> */
.L_x_123:
[----:B------:R-:W-:Y:S05]  /*47b0*/  BSYNC B1 ;  /* 0x0000000000017941 */ /* 0x000fea0003800000 */
.L_x_122:
        /* <DEDUP_REMOVED lines=11> */
.L_x_125:
[----:B------:R-:W-:Y:S05]  /*4870*/  BSYNC B1 ;  /* 0x0000000000017941 */ /* 0x000fea0003800000 */
.L_x_124:
        /* <DEDUP_REMOVED lines=11> */
.L_x_127:
[----:B------:R-:W-:Y:S05]  /*4930*/  BSYNC B1 ;  /* 0x0000000000017941 */ /* 0x000fea0003800000 */
.L_x_126:
        /* <DEDUP_REMOVED lines=11> */
.L_x_129:
[----:B------:R-:W-:Y:S05]  /*49f0*/  BSYNC B1 ;  /* 0x0000000000017941 */ /* 0x000fea0003800000 */
.L_x_128:
        /* <DEDUP_REMOVED lines=11> */
.L_x_131:
[----:B------:R-:W-:Y:S05]  /*4ab0*/  BSYNC B1 ;  /* 0x0000000000017941 */ /* 0x000fea0003800000 */
.L_x_130:
        /* <DEDUP_REMOVED lines=11> */
.L_x_133:
[----:B------:R-:W-:Y:S05]  /*4b70*/  BSYNC B1 ;  /* 0x0000000000017941 */ /* 0x000fea0003800000 */
.L_x_132:
        /* <DEDUP_REMOVED lines=11> */
.L_x_135:
[----:B------:R-:W-:Y:S05]  /*4c30*/  BSYNC B1 ;  /* 0x0000000000017941 */ /* 0x000fea0003800000 */
.L_x_134:
        /* <DEDUP_REMOVED lines=11> */
.L_x_137:
[----:B------:R-:W-:Y:S05]  /*4cf0*/  BSYNC B1 ;  /* 0x0000000000017941 */ /* 0x000fea0003800000 */
.L_x_136:
        /* <DEDUP_REMOVED lines=11> */
.L_x_139:
[----:B------:R-:W-:Y:S05]  /*4db0*/  BSYNC B1 ;  /* 0x0000000000017941 */ /* 0x000fea0003800000 */
.L_x_138:
        /* <DEDUP_REMOVED lines=11> */
.L_x_141:
[----:B------:R-:W-:Y:S05]  /*4e70*/  BSYNC B1 ;  /* 0x0000000000017941 */ /* 0x000fea0003800000 */
.L_x_140:
        /* <DEDUP_REMOVED lines=11> */
.L_x_143:
[----:B------:R-:W-:Y:S05]  /*4f30*/  BSYNC B1 ;  /* 0x0000000000017941 */ /* 0x000fea0003800000 */
.L_x_142:
        /* <DEDUP_REMOVED lines=11> */
.L_x_145:
[----:B------:R-:W-:Y:S05]  /*4ff0*/  BSYNC B1 ;  /* 0x0000000000017941 */ /* 0x000fea0003800000 */
.L_x_144:
        /* <DEDUP_REMOVED lines=11> */
.L_x_147:
[----:B------:R-:W-:Y:S05]  /*50b0*/  BSYNC B1 ;  /* 0x0000000000017941 */ /* 0x000fea0003800000 */
.L_x_146:
        /* <DEDUP_REMOVED lines=11> */
.L_x_149:
[----:B------:R-:W-:Y:S05]  /*5170*/  BSYNC B1 ;  /* 0x0000000000017941 */ /* 0x000fea0003800000 */
.L_x_148:
        /* <DEDUP_REMOVED lines=11> */
.L_x_151:
[----:B------:R-:W-:Y:S05]  /*5230*/  BSYNC B1 ;  /* 0x0000000000017941 */ /* 0x000fea0003800000 */
.L_x_150:
        /* <DEDUP_REMOVED lines=11> */
.L_x_153:
[----:B------:R-:W-:Y:S05]  /*52f0*/  BSYNC B1 ;  /* 0x0000000000017941 */ /* 0x000fea0003800000 */
.L_x_152:
        /* <DEDUP_REMOVED lines=11> */
.L_x_155:
[----:B------:R-:W-:Y:S05]  /*53b0*/  BSYNC B1 ;  /* 0x0000000000017941 */ /* 0x000fea0003800000 */
.L_x_154:
[----:B0----5:R-:W-:Y:S01]  /*53c0*/  LOP3.LUT R90, R168, 0xffffe000, RZ, 0xc0, !PT ;  /* 0xffffe000a85a7812 */ /* 0x021fe200078ec0ff */
[----:B------:R-:W-:Y:S01]  /*53d0*/  BSSY B1, `(.L_x_156) ;  /* 0x000000d000017945 */ /* 0x000fe20003800000 */
[----:B------:R-:W-:-:S03]  /*53e0*/  IADD3 R165, P1, R165, 0x80, RZ ;  /* 0x00000080a5a57810 */ /* 0x000fc60007f3e0ff */
[----:B------:R-:W-:Y:S01]  /*53f0*/  FMUL R91, R90, R155 ;  /* 0x0000009b5a5b7220 */ /* 0x000fe20000400000 */
[----:B------:R-:W-:Y:S02]  /*5400*/  @P2 IMAD.MOV.U32 R90, RZ, RZ, R170 ;  /* 0x000000ffff5a2224 */ /* 0x000fe400078e00aa */
[----:B------:R-:W-:Y:S02]  /*5410*/  IMAD.X R153, RZ, RZ, R153, P1 ;  /* 0x000000ffff997224 */ /* 0x000fe400008e0699 */
[----:B------:R-:W-:Y:S01]  /*5420*/  FFMA R93, R150, R154, R91 ;  /* 0x0000009a965d7223 */ /* 0x000fe2000000005b */
[----:B------:R-:W-:Y:S01]  /*5430*/  @P2 IMAD.MOV.U32 R91, RZ, RZ, R171 ;  /* 0x000000ffff5b2224 */ /* 0x000fe200078e00ab */
[----:B------:R-:W-:Y:S01]  /*5440*/  ISETP.GT.AND P1, PT, R0, 0x79, P0 ;  /* 0x000000790000780c */ /* 0x000fe20000724270 */
[----:B------:R-:W-:Y:S02]  /*5450*/  IMAD R92, R153, R12, RZ ;  /* 0x0000000c995c7224 */ /* 0x000fe400078e02ff */
[----:B------:R-:W-:-:S05]  /*5460*/  F2FP.TF32.F32.PACK_B R93, R93 ;  /* 0x0000005dff5d723e */ /* 0x000fca00024050ff */
[----:B------:R0:W-:Y:S05]  /*5470*/  @P2 STG.E desc[UR36][R90.64+0x1e0], R93 ;  /* 0x0001e05d5a002986 */ /* 0x0001ea000c101924 */
[----:B------:R-:W-:Y:S05]  /*5480*/  @!P1 BRA `(.L_x_157) ;  /* 0x0000000000049947 */ /* 0x000fea0003800000 */
[----:B------:R0:W5:Y:S02]  /*5490*/  LDG.E.LTC128B R168, desc[UR36][R88.64+0x1e4] ;  /* 0x0001e42458a87981 */ /* 0x000164000c1e1920 */
.L_x_157:
[----:B------:R-:W-:Y:S05]  /*54a0*/  BSYNC B1 ;  /* 0x0000000000017941 */ /* 0x000fea0003800000 */
.L_x_156:
[----:B0----5:R-:W-:Y:S01]  /*54b0*/  LOP3.LUT R90, R168, 0xffffe000, RZ, 0xc0, !PT ;  /* 0xffffe000a85a7812 */ /* 0x021fe200078ec0ff */
[----:B------:R-:W-:Y:S01]  /*54c0*/  IMAD R99, R165, R13, R92 ;  /* 0x0000000da5637224 */ /* 0x000fe200078e025c */
[----:B------:R-:W-:Y:S01]  /*54d0*/  ISETP.GT.AND P0, PT, R157, 0x80, PT ;  /* 0x000000809d00780c */ /* 0x000fe20003f04270 */
[----:B--2---:R-:W-:-:S04]  /*54e0*/  IMAD.WIDE.U32 R88, R165, R12, R20 ;  /* 0x0000000ca5587225 */ /* 0x004fc800078e0014 */
[----:B------:R-:W-:Y:S01]  /*54f0*/  FMUL R90, R90, R155 ;  /* 0x0000009b5a5a7220 */ /* 0x000fe20000400000 */
[----:B------:R-:W-:Y:S01]  /*5500*/  ISETP.GT.AND P2, PT, R0, RZ, P0 ;  /* 0x000000ff0000720c */ /* 0x000fe20000744270 */
[----:B------:R-:W-:Y:S02]  /*5510*/  IMAD.IADD R13, R89, 0x1, R99 ;  /* 0x00000001590d7824 */ /* 0x000fe400078e0263 */
[----:B------:R-:W-:Y:S01]  /*5520*/  FFMA R151, R151, R154, R90 ;  /* 0x0000009a97977223 */ /* 0x000fe2000000005a */
[----:B------:R-:W-:-:S04]  /*5530*/  LEA R90, P3, R88, R8, 0x2 ;  /* 0x00000008585a7211 */ /* 0x000fc800078610ff */
[----:B------:R-:W-:Y:S02]  /*5540*/  F2FP.TF32.F32.PACK_B R151, R151 ;  /* 0x00000097ff97723e */ /* 0x000fe400024050ff */
[----:B------:R-:W-:-:S03]  /*5550*/  LEA.HI.X R91, R88, R9, R13, 0x2, P3 ;  /* 0x00000009585b7211 */ /* 0x000fc600018f140d */
[----:B------:R0:W-:Y:S04]  /*5560*/  @P1 STG.E desc[UR36][R170.64+0x1e4], R151 ;  /* 0x0001e497aa001986 */ /* 0x0001e8000c101924 */
[----:B------:R-:W2:Y:S01]  /*5570*/  @P2 LDG.E.LTC128B R168, desc[UR36][R90.64] ;  /* 0x000000245aa82981 */ /* 0x000ea2000c1e1920 */
[----:B------:R-:W-:Y:S01]  /*5580*/  IMAD.WIDE.U32 R88, R165, R12, R6 ;  /* 0x0000000ca5587225 */ /* 0x000fe200078e0006 */
[----:B------:R-:W-:Y:S01]  /*5590*/  SHF.L.U64.HI R97, R4, 0x9, R5 ;  /* 0x0000000904617819 */ /* 0x000fe20000010205 */
[----:B------:R-:W-:Y:S01]  /*55a0*/  BSSY B1, `(.L_x_158) ;  /* 0x0000012000017945 */ /* 0x000fe20003800000 */
[----:B------:R-:W-:Y:S01]  /*55b0*/  ISETP.GT.AND P3, PT, R0, 0x1, P0 ;  /* 0x000000010000780c */ /* 0x000fe20000764270 */
[----:B------:R-:W-:Y:S02]  /*55c0*/  IMAD.IADD R89, R99, 0x1, R89 ;  /* 0x0000000163597824 */ /* 0x000fe400078e0259 */
[----:B------:R-:W-:-:S02]  /*55d0*/  IMAD.SHL.U32 R95, R4, 0x200, RZ ;  /* 0x00000200045f7824 */ /* 0x000fc400078e00ff */
[----:B------:R-:W-:Y:S01]  /*55e0*/  IMAD.WIDE.U32 R160, R165, R12, R160 ;  /* 0x0000000ca5a07225 */ /* 0x000fe200078e00a0 */
[----:B--2---:R-:W-:-:S05]  /*55f0*/  LOP3.LUT R92, R168, 0xffffe000, RZ, 0xc0, !PT ;  /* 0xffffe000a85c7812 */ /* 0x004fca00078ec0ff */
[----:B------:R-:W-:Y:S01]  /*5600*/  FMUL R13, R92, R155 ;  /* 0x0000009b5c0d7220 */ /* 0x000fe20000400000 */
[----:B------:R-:W-:Y:S01]  /*5610*/  IMAD.WIDE.U32 R92, R23, R10, R88 ;  /* 0x0000000a175c7225 */ /* 0x000fe200078e0058 */
[----:B------:R-:W-:-:S03]  /*5620*/  IADD3 R88, P1, R95, R158, RZ ;  /* 0x0000009e5f587210 */ /* 0x000fc60007f3e0ff */
[----:B------:R-:W-:Y:S01]  /*5630*/  FFMA R13, R24, R154, R13 ;  /* 0x0000009a180d7223 */ /* 0x000fe2000000000d */
[----:B------:R-:W-:Y:S01]  /*5640*/  IMAD.IADD R5, R11, 0x1, R93 ;  /* 0x000000010b057824 */ /* 0x000fe200078e025d */
[C---:B------:R-:W-:Y:S01]  /*5650*/  LEA R4, P4, R92.reuse, R8, 0x2 ;  /* 0x000000085c047211 */ /* 0x040fe200078810ff */
[----:B------:R-:W-:Y:S02]  /*5660*/  IMAD.X R89, R97, 0x1, R159, P1 ;  /* 0x0000000161597824 */ /* 0x000fe400008e069f */
[----:B------:R-:W-:Y:S02]  /*5670*/  F2FP.TF32.F32.PACK_B R13, R13 ;  /* 0x0000000dff0d723e */ /* 0x000fe400024050ff */
[----:B------:R-:W-:-:S03]  /*5680*/  LEA.HI.X R5, R92, R9, R5, 0x2, P4 ;  /* 0x000000095c057211 */ /* 0x000fc600020f1405 */
[----:B------:R0:W-:Y:S01]  /*5690*/  @P2 STG.E desc[UR36][R88.64], R13 ;  /* 0x0000000d58002986 */ /* 0x0001e2000c101924 */
[----:B------:R-:W-:Y:S05]  /*56a0*/  @!P3 BRA `(.L_x_159) ;  /* 0x000000000004b947 */ /* 0x000fea0003800000 */
[----:B------:R2:W5:Y:S02]  /*56b0*/  LDG.E.LTC128B R168, desc[UR36][R4.64+0x4] ;  /* 0x0000042404a87981 */ /* 0x000564000c1e1920 */
.L_x_159:
[----:B------:R-:W-:Y:S05]  /*56c0*/  BSYNC B1 ;  /* 0x0000000000017941 */ /* 0x000fea0003800000 */
.L_x_158:
[----:B-----5:R-:W-:Y:S01]  /*56d0*/  LOP3.LUT R12, R168, 0xffffe000, RZ, 0xc0, !PT ;  /* 0xffffe000a80c7812 */ /* 0x020fe200078ec0ff */
[----:B------:R-:W-:Y:S01]  /*56e0*/  IMAD.IADD R99, R99, 0x1, R161 ;  /* 0x0000000163637824 */ /* 0x000fe200078e02a1 */
[-C--:B------:R-:W-:Y:S01]  /*56f0*/  IADD3 R14, P2, R14, R160.reuse, RZ ;  /* 0x000000a00e0e7210 */ /* 0x080fe20007f5e0ff */
[----:B------:R-:W-:Y:S01]  /*5700*/  @P3 IMAD.MOV.U32 R15, RZ, RZ, R89 ;  /* 0x000000ffff0f3224 */ /* 0x000fe200078e0059 */
[----:B------:R-:W-:Y:S01]  /*5710*/  ISETP.GT.AND P1, PT, R157, 0x88, PT ;  /* 0x000000889d00780c */ /* 0x000fe20003f24270 */
[----:B------:R-:W-:Y:S01]  /*5720*/  FMUL R20, R12, R155 ;  /* 0x0000009b0c147220 */ /* 0x000fe20000400000 */
[----:B------:R-:W-:Y:S01]  /*5730*/  IADD3 R12, P4, R6, R160, RZ ;  /* 0x000000a0060c7210 */ /* 0x000fe20007f9e0ff */
[----:B------:R-:W-:Y:S02]  /*5740*/  BSSY B1, `(.L_x_160) ;  /* 0x000000d000017945 */ /* 0x000fe40003800000 */
[----:B------:R-:W-:Y:S01]  /*5750*/  FFMA R25, R25, R154, R20 ;  /* 0x0000009a19197223 */ /* 0x000fe20000000014 */
[----:B------:R-:W-:Y:S01]  /*5760*/  IMAD.X R20, R99, 0x1, R21, P2 ;  /* 0x0000000163147824 */ /* 0x000fe200010e0615 */
[----:B------:R-:W-:Y:S01]  /*5770*/  ISETP.GT.AND P2, PT, R0, RZ, P1 ;  /* 0x000000ff0000720c */ /* 0x000fe20000f44270 */
[----:B0-----:R-:W-:Y:S01]  /*5780*/  IMAD.X R13, R7, 0x1, R99, P4 ;  /* 0x00000001070d7824 */ /* 0x001fe200020e0663 */
[----:B------:R-:W-:-:S02]  /*5790*/  LEA R6, P4, R14, R8, 0x2 ;  /* 0x000000080e067211 */ /* 0x000fc400078810ff */
[----:B------:R-:W-:Y:S01]  /*57a0*/  F2FP.TF32.F32.PACK_B R25, R25 ;  /* 0x00000019ff19723e */ /* 0x000fe200024050ff */
[----:B------:R-:W-:Y:S01]  /*57b0*/  IMAD.WIDE.U32 R12, R23, R10, R12 ;  /* 0x0000000a170c7225 */ /* 0x000fe200078e000c */
[----:B------:R-:W-:-:S03]  /*57c0*/  LEA.HI.X R7, R14, R9, R20, 0x2, P4 ;  /* 0x000000090e077211 */ /* 0x000fc600020f1414 */
[----:B------:R-:W-:-:S05]  /*57d0*/  @P3 IMAD.MOV.U32 R14, RZ, RZ, R88 ;  /* 0x000000ffff0e3224 */ /* 0x000fca00078e0058 */
[----:B------:R0:W-:Y:S01]  /*57e0*/  @P3 STG.E desc[UR36][R14.64+0x4], R25 ;  /* 0x000004190e003986 */ /* 0x0001e2000c101924 */
[----:B------:R-:W-:Y:S05]  /*57f0*/  @!P2 BRA `(.L_x_161) ;  /* 0x000000000004a947 */ /* 0x000fea0003800000 */
[----:B------:R0:W5:Y:S02]  /*5800*/  LDG.E.LTC128B R168, desc[UR36][R6.64] ;  /* 0x0000002406a87981 */ /* 0x000164000c1e1920 */
.L_x_161:
[----:B------:R-:W-:Y:S05]  /*5810*/  BSYNC B1 ;  /* 0x0000000000017941 */ /* 0x000fea0003800000 */
.L_x_160:
[----:B0----5:R-:W-:Y:S01]  /*5820*/  LOP3.LUT R6, R168, 0xffffe000, RZ, 0xc0, !PT ;  /* 0xffffe000a8067812 */ /* 0x021fe200078ec0ff */
[----:B------:R-:W-:Y:S01]  /*5830*/  IMAD.IADD R11, R11, 0x1, R13 ;  /* 0x000000010b0b7824 */ /* 0x000fe200078e020d */
[----:B------:R-:W-:Y:S01]  /*5840*/  LEA R8, P4, R12, R8, 0x2 ;  /* 0x000000080c087211 */ /* 0x000fe200078810ff */
[----:B------:R-:W-:Y:S02]  /*5850*/  BSSY B1, `(.L_x_162) ;  /* 0x000000b000017945 */ /* 0x000fe40003800000 */
[----:B------:R-:W-:Y:S01]  /*5860*/  FMUL R7, R6, R155 ;  /* 0x0000009b06077220 */ /* 0x000fe20000400000 */
[----:B------:R-:W-:Y:S02]  /*5870*/  IADD3 R6, P3, R88, R169, RZ ;  /* 0x000000a958067210 */ /* 0x000fe40007f7e0ff */
[----:B------:R-:W-:Y:S01]  /*5880*/  LEA.HI.X R9, R12, R9, R11, 0x2, P4 ;  /* 0x000000090c097211 */ /* 0x000fe200020f140b */
[----:B------:R-:W-:Y:S01]  /*5890*/  FFMA R13, R26, R154, R7 ;  /* 0x0000009a1a0d7223 */ /* 0x000fe20000000007 */
[----:B------:R-:W-:Y:S01]  /*58a0*/  ISETP.GT.AND P4, PT, R0, 0x1, P1 ;  /* 0x000000010000780c */ /* 0x000fe20000f84270 */
[----:B------:R-:W-:-:S03]  /*58b0*/  IMAD.X R7, R89, 0x1, R167, P3 ;  /* 0x0000000159077824 */ /* 0x000fc600018e06a7 */
[----:B------:R-:W-:-:S05]  /*58c0*/  F2FP.TF32.F32.PACK_B R13, R13 ;  /* 0x0000000dff0d723e */ /* 0x000fca00024050ff */
[----:B------:R0:W-:Y:S04]  /*58d0*/  @P2 STG.E desc[UR36][R6.64], R13 ;  /* 0x0000000d06002986 */ /* 0x0001e8000c101924 */
[----:B------:R-:W-:Y:S05]  /*58e0*/  @!P4 BRA `(.L_x_163) ;  /* 0x000000000004c947 */ /* 0x000fea0003800000 */
[----:B------:R0:W5:Y:S02]  /*58f0*/  LDG.E.LTC128B R168, desc[UR36][R8.64+0x4] ;  /* 0x0000042408a87981 */ /* 0x000164000c1e1920 */
.L_x_163:
[----:B------:R-:W-:Y:S05]  /*5900*/  BSYNC B1 ;  /* 0x0000000000017941 */ /* 0x000fea0003800000 */
.L_x_162:
[----:B-----5:R-:W-:Y:S01]  /*5910*/  LOP3.LUT R10, R168, 0xffffe000, RZ, 0xc0, !PT ;  /* 0xffffe000a80a7812 */ /* 0x020fe200078ec0ff */
[----:B------:R-:W-:Y:S01]  /*5920*/  BSSY B1, `(.L_x_164) ;  /* 0x0000008000017945 */ /* 0x000fe20003800000 */
[----:B------:R-:W-:-:S03]  /*5930*/  ISETP.GT.AND P2, PT, R0, 0x8, P0 ;  /* 0x000000080000780c */ /* 0x000fc60000744270 */
[----:B------:R-:W-:-:S04]  /*5940*/  FMUL R10, R10, R155 ;  /* 0x0000009b0a0a7220 */ /* 0x000fc80000400000 */
[----:B------:R-:W-:-:S05]  /*5950*/  FFMA R27, R27, R154, R10 ;  /* 0x0000009a1b1b7223 */ /* 0x000fca000000000a */
[----:B------:R-:W-:-:S05]  /*5960*/  F2FP.TF32.F32.PACK_B R27, R27 ;  /* 0x0000001bff1b723e */ /* 0x000fca00024050ff */
[----:B------:R0:W-:Y:S01]  /*5970*/  @P4 STG.E desc[UR36][R6.64+0x4], R27 ;  /* 0x0000041b06004986 */ /* 0x0001e2000c101924 */
[----:B------:R-:W-:Y:S05]  /*5980*/  @!P2 BRA `(.L_x_165) ;  /* 0x000000000004a947 */ /* 0x000fea0003800000 */
[----:B------:R0:W5:Y:S02]  /*5990*/  LDG.E.LTC128B R168, desc[UR36][R4.64+0x20] ;  /* 0x0000202404a87981 */ /* 0x000164000c1e1920 */
.L_x_165:
[----:B------:R-:W-:Y:S05]  /*59a0*/  BSYNC B1 ;  /* 0x0000000000017941 */ /* 0x000fea0003800000 */
.L_x_164:
[----:B0----5:R-:W-:Y:S01]  /*59b0*/  LOP3.LUT R6, R168, 0xffffe000, RZ, 0xc0, !PT ;  /* 0xffffe000a8067812 */ /* 0x021fe200078ec0ff */
[----:B------:R-:W-:Y:S01]  /*59c0*/  BSSY B1, `(.L_x_166) ;  /* 0x000000a000017945 */ /* 0x000fe20003800000 */
[----:B------:R-:W-:-:S03]  /*59d0*/  ISETP.GT.AND P4, PT, R0, 0x9, P0 ;  /* 0x000000090000780c */ /* 0x000fc60000784270 */
[----:B------:R-:W-:Y:S01]  /*59e0*/  FMUL R7, R6, R155 ;  /* 0x0000009b06077220 */ /* 0x000fe20000400000 */
[----:B------:R-:W-:-:S03]  /*59f0*/  IMAD.MOV.U32 R6, RZ, RZ, R88 ;  /* 0x000000ffff067224 */ /* 0x000fc600078e0058 */
[----:B------:R-:W-:Y:S01]  /*5a00*/  FFMA R11, R28, R154, R7 ;  /* 0x0000009a1c0b7223 */ /* 0x000fe20000000007 */
[----:B------:R-:W-:-:S04]  /*5a10*/  IMAD.MOV.U32 R7, RZ, RZ, R89 ;  /* 0x000000ffff077224 */ /* 0x000fc800078e0059 */
[----:B------:R-:W-:-:S05]  /*5a20*/  F2FP.TF32.F32.PACK_B R11, R11 ;  /* 0x0000000bff0b723e */ /* 0x000fca00024050ff */
[----:B------:R0:W-:Y:S01]  /*5a30*/  @P2 STG.E desc[UR36][R6.64+0x20], R11 ;  /* 0x0000200b06002986 */ /* 0x0001e2000c101924 */
[----:B------:R-:W-:Y:S05]  /*5a40*/  @!P4 BRA `(.L_x_167) ;  /* 0x000000000004c947 */ /* 0x000fea0003800000 */
[----:B------:R0:W5:Y:S02]  /*5a50*/  LDG.E.LTC128B R168, desc[UR36][R4.64+0x24] ;  /* 0x0000242404a87981 */ /* 0x000164000c1e1920 */
.L_x_167:
[----:B------:R-:W-:Y:S05]  /*5a60*/  BSYNC B1 ;  /* 0x0000000000017941 */ /* 0x000fea0003800000 */
.L_x_166:
        /* <DEDUP_REMOVED lines=9> */
.L_x_169:
[----:B------:R-:W-:Y:S05]  /*5b00*/  BSYNC B1 ;  /* 0x0000000000017941 */ /* 0x000fea0003800000 */
.L_x_168:
[----:B-----5:R-:W-:Y:S01]  /*5b10*/  LOP3.LUT R10, R168, 0xffffe000, RZ, 0xc0, !PT ;  /* 0xffffe000a80a7812 */ /* 0x020fe200078ec0ff */
[----:B------:R-:W-:Y:S01]  /*5b20*/  BSSY B1, `(.L_x_170) ;  /* 0x000000a000017945 */ /* 0x000fe20003800000 */
[----:B------:R-:W-:-:S03]  /*5b30*/  ISETP.GT.AND P2, PT, R0, 0x9, P1 ;  /* 0x000000090000780c */ /* 0x000fc60000f44270 */
[----:B0-----:R-:W-:Y:S01]  /*5b40*/  FMUL R11, R10, R155 ;  /* 0x0000009b0a0b7220 */ /* 0x001fe20000400000 */
[----:B------:R-:W-:-:S03]  /*5b50*/  IADD3 R10, P4, R169, R88, RZ ;  /* 0x00000058a90a7210 */ /* 0x000fc60007f9e0ff */
[----:B------:R-:W-:Y:S02]  /*5b60*/  FFMA R13, R30, R154, R11 ;  /* 0x0000009a1e0d7223 */ /* 0x000fe4000000000b */
[----:B------:R-:W-:-:S03]  /*5b70*/  IMAD.X R11, R167, 0x1, R89, P4 ;  /* 0x00000001a70b7824 */ /* 0x000fc600020e0659 */
[----:B------:R-:W-:-:S05]  /*5b80*/  F2FP.TF32.F32.PACK_B R13, R13 ;  /* 0x0000000dff0d723e */ /* 0x000fca00024050ff */
[----:B------:R0:W-:Y:S01]  /*5b90*/  @P3 STG.E desc[UR36][R10.64+0x20], R13 ;  /* 0x0000200d0a003986 */ /* 0x0001e2000c101924 */
[----:B------:R-:W-:Y:S05]  /*5ba0*/  @!P2 BRA `(.L_x_171) ;  /* 0x000000000004a947 */ /* 0x000fea0003800000 */
[----:B------:R0:W5:Y:S02]  /*5bb0*/  LDG.E.LTC128B R168, desc[UR36][R8.64+0x24] ;  /* 0x0000242408a87981 */ /* 0x000164000c1e1920 */
.L_x_171:
[----:B------:R-:W-:Y:S05]  /*5bc0*/  BSYNC B1 ;  /* 0x0000000000017941 */ /* 0x000fea0003800000 */
.L_x_170:
[----:B0----5:R-:W-:Y:S01]  /*5bd0*/  LOP3.LUT R10, R168, 0xffffe000, RZ, 0xc0, !PT ;  /* 0xffffe000a80a7812 */ /* 0x021fe200078ec0ff */
[----:B------:R-:W-:Y:S04]  /*5be0*/  BSSY B1, `(.L_x_172) ;  /* 0x000000a000017945 */ /* 0x000fe80003800000 */
[----:B------:R-:W-:Y:S01]  /*5bf0*/  FMUL R12, R10, R155 ;  /* 0x0000009b0a0c7220 */ /* 0x000fe20000400000 */
[----:B------:R-:W-:-:S03]  /*5c00*/  IADD3 R10, P3, P4, R169, R158, R95 ;  /* 0x0000009ea90a7210 */ /* 0x000fc60007c7e05f */
[----:B------:R-:W-:Y:S01]  /*5c10*/  FFMA R31, R31, R154, R12 ;  /* 0x0000009a1f1f7223 */ /* 0x000fe2000000000c */
[----:B------:R-:W-:Y:S02]  /*5c20*/  IADD3.X R11, R167, R159, R97, P3, P4 ;  /* 0x0000009fa70b7210 */ /* 0x000fe40001fe8461 */
[----:B------:R-:W-:Y:S02]  /*5c30*/  ISETP.GT.AND P3, PT, R0, 0x10, P0 ;  /* 0x000000100000780c */ /* 0x000fe40000764270 */
[----:B------:R-:W-:-:S05]  /*5c40*/  F2FP.TF32.F32.PACK_B R31, R31 ;  /* 0x0000001fff1f723e */ /* 0x000fca00024050ff */
[----:B------:R0:W-:Y:S06]  /*5c50*/  @P2 STG.E desc[UR36][R10.64+0x24], R31 ;  /* 0x0000241f0a002986 */ /* 0x0001ec000c101924 */
[----:B------:R-:W-:Y:S05]  /*5c60*/  @!P3 BRA `(.L_x_173) ;  /* 0x000000000004b947 */ /* 0x000fea0003800000 */
[----:B------:R0:W5:Y:S02]  /*5c70*/  LDG.E.LTC128B R168, desc[UR36][R4.64+0x40] ;  /* 0x0000402404a87981 */ /* 0x000164000c1e1920 */
.L_x_173:
[----:B------:R-:W-:Y:S05]  /*5c80*/  BSYNC B1 ;  /* 0x0000000000017941 */ /* 0x000fea0003800000 */
.L_x_172:
        /* <DEDUP_REMOVED lines=9> */
.L_x_175:
[----:B------:R-:W-:Y:S05]  /*5d20*/  BSYNC B1 ;  /* 0x0000000000017941 */ /* 0x000fea0003800000 */
.L_x_174:
        /* <DEDUP_REMOVED lines=9> */
.L_x_177:
[----:B------:R-:W-:Y:S05]  /*5dc0*/  BSYNC B1 ;  /* 0x0000000000017941 */ /* 0x000fea0003800000 */
.L_x_176:
[----:B-----5:R-:W-:Y:S01]  /*5dd0*/  LOP3.LUT R12, R168, 0xffffe000, RZ, 0xc0, !PT ;  /* 0xffffe000a80c7812 */ /* 0x020fe200078ec0ff */
[----:B------:R-:W-:Y:S01]  /*5de0*/  BSSY B1, `(.L_x_178) ;  /* 0x0000008000017945 */ /* 0x000fe20003800000 */
[----:B------:R-:W-:-:S03]  /*5df0*/  ISETP.GT.AND P2, PT, R0, 0x11, P1 ;  /* 0x000000110000780c */ /* 0x000fc60000f44270 */
[----:B0-----:R-:W-:-:S04]  /*5e00*/  FMUL R13, R12, R155 ;  /* 0x0000009b0c0d7220 */ /* 0x001fc80000400000 */
[----:B------:R-:W-:-:S05]  /*5e10*/  FFMA R13, R34, R154, R13 ;  /* 0x0000009a220d7223 */ /* 0x000fca000000000d */
[----:B------:R-:W-:-:S05]  /*5e20*/  F2FP.TF32.F32.PACK_B R13, R13 ;  /* 0x0000000dff0d723e */ /* 0x000fca00024050ff */
[----:B------:R0:W-:Y:S01]  /*5e30*/  @P3 STG.E desc[UR36][R10.64+0x40], R13 ;  /* 0x0000400d0a003986 */ /* 0x0001e2000c101924 */
[----:B------:R-:W-:Y:S05]  /*5e40*/  @!P2 BRA `(.L_x_179) ;  /* 0x000000000004a947 */ /* 0x000fea0003800000 */
[----:B------:R0:W5:Y:S02]  /*5e50*/  LDG.E.LTC128B R168, desc[UR36][R8.64+0x44] ;  /* 0x0000442408a87981 */ /* 0x000164000c1e1920 */
.L_x_179:
[----:B------:R-:W-:Y:S05]  /*5e60*/  BSYNC B1 ;  /* 0x0000000000017941 */ /* 0x000fea0003800000 */
.L_x_178:
        /* <DEDUP_REMOVED lines=9> */
.L_x_181:
[----:B------:R-:W-:Y:S05]  /*5f00*/  BSYNC B1 ;  /* 0x0000000000017941 */ /* 0x000fea0003800000 */
.L_x_180:
        /* <DEDUP_REMOVED lines=9> */
.L_x_183:
[----:B------:R-:W-:Y:S05]  /*5fa0*/  BSYNC B1 ;  /* 0x0000000000017941 */ /* 0x000fea0003800000 */
.L_x_182:
        /* <DEDUP_REMOVED lines=9> */
.L_x_185:
[----:B------:R-:W-:Y:S05]  /*6040*/  BSYNC B1 ;  /* 0x0000000000017941 */ /* 0x000fea0003800000 */
.L_x_184:
        /* <DEDUP_REMOVED lines=9> */
.L_x_187:
[----:B------:R-:W-:Y:S05]  /*60e0*/  BSYNC B1 ;  /* 0x0000000000017941 */ /* 0x000fea0003800000 */
.L_x_186:
        /* <DEDUP_REMOVED lines=9> */
.L_x_189:
[----:B------:R-:W-:Y:S05]  /*6180*/  BSYNC B1 ;  /* 0x0000000000017941 */ /* 0x000fea0003800000 */
.L_x_188:
        /* <DEDUP_REMOVED lines=9> */
.L_x_191:
[----:B------:R-:W-:Y:S05]  /*6220*/  BSYNC B1 ;  /* 0x0000000000017941 */ /* 0x000fea0003800000 */
.L_x_190:
        /* <DEDUP_REMOVED lines=9> */
.L_x_193:
[----:B------:R-:W-:Y:S05]  /*62c0*/  BSYNC B1 ;  /* 0x0000000000017941 */ /* 0x000fea0003800000 */
.L_x_192:
        /* <DEDUP_REMOVED lines=9> */
.L_x_195:
[----:B------:R-:W-:Y:S05]  /*6360*/  BSYNC B1 ;  /* 0x0000000000017941 */ /* 0x000fea0003800000 */
.L_x_194:
        /* <DEDUP_REMOVED lines=9> */
.L_x_197:
[----:B------:R-:W-:Y:S05]  /*6400*/  BSYNC B1 ;  /* 0x0000000000017941 */ /* 0x000fea0003800000 */
.L_x_196:
        /* <DEDUP_REMOVED lines=9> */
.L_x_199:
[----:B------:R-:W-:Y:S05]  /*64a0*/  BSYNC B1 ;  /* 0x0000000000017941 */ /* 0x000fea0003800000 */
.L_x_198:
        /* <DEDUP_REMOVED lines=9> */
.L_x_201:
[----:B------:R-:W-:Y:S05]  /*6540*/  BSYNC B1 ;  /* 0x0000000000017941 */ /* 0x000fea0003800000 */
.L_x_200:
        /* <DEDUP_REMOVED lines=9> */
.L_x_203:
[----:B------:R-:W-:Y:S05]  /*65e0*/  BSYNC B1 ;  /* 0x0000000000017941 */ /* 0x000fea0003800000 */
.L_x_202:
        /* <DEDUP_REMOVED lines=9> */
.L_x_205:
[----:B------:R-:W-:Y:S05]  /*6680*/  BSYNC B1 ;  /* 0x0000000000017941 */ /* 0x000fea0003800000 */
.L_x_204:
        /* <DEDUP_REMOVED lines=9> */
.L_x_207:
[----:B------:R-:W-:Y:S05]  /*6720*/  BSYNC B1 ;  /* 0x0000000000017941 */ /* 0x000fea0003800000 */
.L_x_206:
        /* <DEDUP_REMOVED lines=9> */
.L_x_209:
[----:B------:R-:W-:Y:S05]  /*67c0*/  BSYNC B1 ;  /* 0x0000000000017941 */ /* 0x000fea0003800000 */
.L_x_208:
        /* <DEDUP_REMOVED lines=9> */
.L_x_211:
[----:B------:R-:W-:Y:S05]  /*6860*/  BSYNC B1 ;  /* 0x0000000000017941 */ /* 0x000fea0003800000 */
.L_x_210:
        /* <DEDUP_REMOVED lines=9> */
.L_x_213:
[----:B------:R-:W-:Y:S05]  /*6900*/  BSYNC B1 ;  /* 0x0000000000017941 */ /* 0x000fea0003800000 */
.L_x_212:
        /* <DEDUP_REMOVED lines=9> */
.L_x_215:
[----:B------:R-:W-:Y:S05]  /*69a0*/  BSYNC B1 ;  /* 0x0000000000017941 */ /* 0x000fea0003800000 */
.L_x_214:
        /* <DEDUP_REMOVED lines=9> */
.L_x_217:
[----:B------:R-:W-:Y:S05]  /*6a40*/  BSYNC B1 ;  /* 0x0000000000017941 */ /* 0x000fea0003800000 */
.L_x_216:
        /* <DEDUP_REMOVED lines=9> */
.L_x_219:
[----:B------:R-:W-:Y:S05]  /*6ae0*/  BSYNC B1 ;  /* 0x0000000000017941 */ /* 0x000fea0003800000 */
.L_x_218:
        /* <DEDUP_REMOVED lines=9> */
.L_x_221:
[----:B------:R-:W-:Y:S05]  /*6b80*/  BSYNC B1 ;  /* 0x0000000000017941 */ /* 0x000fea0003800000 */
.L_x_220:
        /* <DEDUP_REMOVED lines=9> */
.L_x_223:
[----:B------:R-:W-:Y:S05]  /*6c20*/  BSYNC B1 ;  /* 0x0000000000017941 */ /* 0x000fea0003800000 */
.L_x_222:
        /* <DEDUP_REMOVED lines=9> */
.L_x_225:
[----:B------:R-:W-:Y:S05]  /*6cc0*/  BSYNC B1 ;  /* 0x0000000000017941 */ /* 0x000fea0003800000 */
.L_x_224:
        /* <DEDUP_REMOVED lines=9> */
.L_x_227:
[----:B------:R-:W-:Y:S05]  /*6d60*/  BSYNC B1 ;  /* 0x0000000000017941 */ /* 0x000fea0003800000 */
.L_x_226:
        /* <DEDUP_REMOVED lines=9> */
.L_x_229:
[----:B------:R-:W-:Y:S05]  /*6e00*/  BSYNC B1 ;  /* 0x0000000000017941 */ /* 0x000fea0003800000 */
.L_x_228:
        /* <DEDUP_REMOVED lines=9> */
.L_x_231:
[----:B------:R-:W-:Y:S05]  /*6ea0*/  BSYNC B1 ;  /* 0x0000000000017941 */ /* 0x000fea0003800000 */
.L_x_230:
        /* <DEDUP_REMOVED lines=9> */
.L_x_233:
[----:B------:R-:W-:Y:S05]  /*6f40*/  BSYNC B1 ;  /* 0x0000000000017941 */ /* 0x000fea0003800000 */
.L_x_232:
        /* <DEDUP_REMOVED lines=9> */
.L_x_235:
[----:B------:R-:W-:Y:S05]  /*6fe0*/  BSYNC B1 ;  /* 0x0000000000017941 */ /* 0x000fea0003800000 */
.L_x_234:
        /* <DEDUP_REMOVED lines=9> */
.L_x_237:
[----:B------:R-:W-:Y:S05]  /*7080*/  BSYNC B1 ;  /* 0x0000000000017941 */ /* 0x000fea0003800000 */
.L_x_236:
        /* <DEDUP_REMOVED lines=9> */
.L_x_239:
[----:B------:R-:W-:Y:S05]  /*7120*/  BSYNC B1 ;  /* 0x0000000000017941 */ /* 0x000fea0003800000 */
.L_x_238:
        /* <DEDUP_REMOVED lines=9> */
.L_x_241:
[----:B------:R-:W-:Y:S05]  /*71c0*/  BSYNC B1 ;  /* 0x0000000000017941 */ /* 0x000fea0003800000 */
.L_x_240:
        /* <DEDUP_REMOVED lines=9> */
.L_x_243:
[----:B------:R-:W-:Y:S05]  /*7260*/  BSYNC B1 ;  /* 0x0000000000017941 */ /* 0x000fea0003800000 */
.L_x_242:
        /* <DEDUP_REMOVED lines=9> */
.L_x_245:
[----:B------:R-:W-:Y:S05]  /*7300*/  BSYNC B1 ;  /* 0x0000000000017941 */ /* 0x000fea0003800000 */
.L_x_244:
        /* <DEDUP_REMOVED lines=9> */
.L_x_247:
[----:B------:R-:W-:Y:S05]  /*73a0*/  BSYNC B1 ;  /* 0x0000000000017941 */ /* 0x000fea0003800000 */
.L_x_246:
        /* <DEDUP_REMOVED lines=9> */
.L_x_249:
[----:B------:R-:W-:Y:S05]  /*7440*/  BSYNC B1 ;  /* 0x0000000000017941 */ /* 0x000fea0003800000 */
.L_x_248:
        /* <DEDUP_REMOVED lines=9> */
.L_x_251:
[----:B------:R-:W-:Y:S05]  /*74e0*/  BSYNC B1 ;  /* 0x0000000000017941 */ /* 0x000fea0003800000 */
.L_x_250:
        /* <DEDUP_REMOVED lines=9> */
.L_x_253:
[----:B------:R-:W-:Y:S05]  /*7580*/  BSYNC B1 ;  /* 0x0000000000017941 */ /* 0x000fea0003800000 */
.L_x_252:
        /* <DEDUP_REMOVED lines=9> */
.L_x_255:
[----:B------:R-:W-:Y:S05]  /*7620*/  BSYNC B1 ;  /* 0x0000000000017941 */ /* 0x000fea0003800000 */
.L_x_254:
        /* <DEDUP_REMOVED lines=9> */
.L_x_257:
[----:B------:R-:W-:Y:S05]  /*76c0*/  BSYNC B1 ;  /* 0x0000000000017941 */ /* 0x000fea0003800000 */
.L_x_256:
        /* <DEDUP_REMOVED lines=9> */
.L_x_259:
[----:B------:R-:W-:Y:S05]  /*7760*/  BSYNC B1 ;  /* 0x0000000000017941 */ /* 0x000fea0003800000 */
.L_x_258:
        /* <DEDUP_REMOVED lines=9> */
.L_x_261:
[----:B------:R-:W-:Y:S05]  /*7800*/  BSYNC B1 ;  /* 0x0000000000017941 */ /* 0x000fea0003800000 */
.L_x_260:
        /* <DEDUP_REMOVED lines=9> */
.L_x_263:
[----:B------:R-:W-:Y:S05]  /*78a0*/  BSYNC B1 ;  /* 0x0000000000017941 */ /* 0x000fea0003800000 */
.L_x_262:
        /* <DEDUP_REMOVED lines=9> */
.L_x_265:
[----:B------:R-:W-:Y:S05]  /*7940*/  BSYNC B1 ;  /* 0x0000000000017941 */ /* 0x000fea0003800000 */
.L_x_264:
        /* <DEDUP_REMOVED lines=9> */
.L_x_267:
[----:B------:R-:W-:Y:S05]  /*79e0*/  BSYNC B1 ;  /* 0x0000000000017941 */ /* 0x000fea0003800000 */
.L_x_266:
        /* <DEDUP_REMOVED lines=9> */
.L_x_269:
[----:B------:R-:W-:Y:S05]  /*7a80*/  BSYNC B1 ;  /* 0x0000000000017941 */ /* 0x000fea0003800000 */
.L_x_268:
        /* <DEDUP_REMOVED lines=9> */
.L_x_271:
[----:B------:R-:W-:Y:S05]  /*7b20*/  BSYNC B1 ;  /* 0x0000000000017941 */ /* 0x000fea0003800000 */
.L_x_270:
        /* <DEDUP_REMOVED lines=9> */
.L_x_273:
[----:B------:R-:W-:Y:S05]  /*7bc0*/  BSYNC B1 ;  /* 0x0000000000017941 */ /* 0x000fea0003800000 */
.L_x_272:
        /* <DEDUP_REMOVED lines=9> */
.L_x_275:
[----:B------:R-:W-:Y:S05]  /*7c60*/  BSYNC B1 ;  /* 0x0000000000017941 */ /* 0x000fea0003800000 */
.L_x_274:
        /* <DEDUP_REMOVED lines=9> */
.L_x_277:
[----:B------:R-:W-:Y:S05]  /*7d00*/  BSYNC B1 ;  /* 0x0000000000017941 */ /* 0x000fea0003800000 */
.L_x_276:
        /* <DEDUP_REMOVED lines=9> */
.L_x_279:
[----:B------:R-:W-:Y:S05]  /*7da0*/  BSYNC B1 ;  /* 0x0000000000017941 */ /* 0x000fea0003800000 */
.L_x_278:
[----:B0-2--5:R-:W-:Y:S01]  /*7db0*/  LOP3.LUT R4, R168, 0xffffe000, RZ, 0xc0, !PT ;  /* 0xffffe000a8047812 */ /* 0x025fe200078ec0ff */
        /* <DEDUP_REMOVED lines=8> */
.L_x_281:
[----:B------:R-:W-:Y:S05]  /*7e40*/  BSYNC B1 ;  /* 0x0000000000017941 */ /* 0x000fea0003800000 */
.L_x_280:
[----:B-----5:R-:W-:Y:S01]  /*7e50*/  LOP3.LUT R4, R168, 0xffffe000, RZ, 0xc0, !PT ;  /* 0xffffe000a8047812 */ /* 0x020fe200078ec0ff */
[----:B------:R-:W-:Y:S01]  /*7e60*/  BSSY B1, `(.L_x_282) ;  /* 0x000000a000017945 */ /* 0x000fe20003800000 */
[----:B------:R-:W-:-:S03]  /*7e70*/  ISETP.GT.AND P1, PT, R0, 0x79, P1 ;  /* 0x000000790000780c */ /* 0x000fc60000f24270 */
[----:B------:R-:W-:Y:S01]  /*7e80*/  FMUL R5, R4, R155 ;  /* 0x0000009b04057220 */ /* 0x000fe20000400000 */
[----:B------:R-:W-:-:S03]  /*7e90*/  @P2 IMAD.MOV.U32 R4, RZ, RZ, R10 ;  /* 0x000000ffff042224 */ /* 0x000fc600078e000a */
[----:B0-----:R-:W-:Y:S01]  /*7ea0*/  FFMA R7, R86, R154, R5 ;  /* 0x0000009a56077223 */ /* 0x001fe20000000005 */
[----:B------:R-:W-:-:S04]  /*7eb0*/  @P2 IMAD.MOV.U32 R5, RZ, RZ, R11 ;  /* 0x000000ffff052224 */ /* 0x000fc800078e000b */
[----:B------:R-:W-:-:S05]  /*7ec0*/  F2FP.TF32.F32.PACK_B R7, R7 ;  /* 0x00000007ff07723e */ /* 0x000fca00024050ff */
[----:B------:R0:W-:Y:S01]  /*7ed0*/  @P2 STG.E desc[UR36][R4.64+0x1e0], R7 ;  /* 0x0001e00704002986 */ /* 0x0001e2000c101924 */
[----:B------:R-:W-:Y:S05]  /*7ee0*/  @!P1 BRA `(.L_x_283) ;  /* 0x0000000000049947 */ /* 0x000fea0003800000 */
[----:B------:R0:W5:Y:S02]  /*7ef0*/  LDG.E.LTC128B R168, desc[UR36][R8.64+0x1e4] ;  /* 0x0001e42408a87981 */ /* 0x000164000c1e1920 */
.L_x_283:
[----:B------:R-:W-:Y:S05]  /*7f00*/  BSYNC B1 ;  /* 0x0000000000017941 */ /* 0x000fea0003800000 */
.L_x_282:
[----:B------:R-:W-:Y:S05]  /*7f10*/  @!P1 BRA `(.L_x_284) ;  /* 0x00000024004c9947 */ /* 0x000fea0003800000 */
[----:B-----5:R-:W-:-:S05]  /*7f20*/  LOP3.LUT R168, R168, 0xffffe000, RZ, 0xc0, !PT ;  /* 0xffffe000a8a87812 */ /* 0x020fca00078ec0ff */
[----:B------:R-:W-:-:S04]  /*7f30*/  FMUL R168, R168, R155 ;  /* 0x0000009ba8a87220 */ /* 0x000fc80000400000 */
[----:B------:R-:W-:-:S05]  /*7f40*/  FFMA R87, R87, R154, R168 ;  /* 0x0000009a57577223 */ /* 0x000fca00000000a8 */
[----:B------:R-:W-:-:S05]  /*7f50*/  F2FP.TF32.F32.PACK_B R87, R87 ;  /* 0x00000057ff57723e */ /* 0x000fca00024050ff */
[----:B------:R0:W-:Y:S01]  /*7f60*/  STG.E desc[UR36][R10.64+0x1e4], R87 ;  /* 0x0001e4570a007986 */ /* 0x0001e2000c101924 */
[----:B------:R-:W-:Y:S05]  /*7f70*/  BRA `(.L_x_284) ;  /* 0x0000002400347947 */ /* 0x000fea0003800000 */
.L_x_33:
[----:B------:R-:W-:Y:S01]  /*7f80*/  ULDC.64 UR4, c[0x0][0x5c0] ;  /* 0x0001700000047ab9 */ /* 0x000fe20000000a00 */
[-C--:B------:R-:W-:Y:S01]  /*7f90*/  FMUL R15, R88, R154.reuse ;  /* 0x0000009a580f7220 */ /* 0x080fe20000400000 */
[----:B------:R-:W-:Y:S01]  /*7fa0*/  ISETP.GT.AND P4, PT, R0, 0x1, P1 ;  /* 0x000000010000780c */ /* 0x000fe20000f84270 */
[-C--:B------:R-:W-:Y:S01]  /*7fb0*/  FMUL R89, R89, R154.reuse ;  /* 0x0000009a59597220 */ /* 0x080fe20000400000 */
[----:B------:R-:W-:Y:S01]  /*7fc0*/  LEA R6, P0, R168, UR4, 0x2 ;  /* 0x00000004a8067c11 */ /* 0x000fe2000f8010ff */
[----:B------:R-:W-:Y:S01]  /*7fd0*/  IMAD.SHL.U32 R11, R4, 0x20, RZ ;  /* 0x00000020040b7824 */ /* 0x000fe200078e00ff */
[----:B------:R-:W-:Y:S01]  /*7fe0*/  F2FP.TF32.F32.PACK_B R15, R15 ;  /* 0x0000000fff0f723e */ /* 0x000fe200024050ff */
[-C--:B------:R-:W-:Y:S01]  /*7ff0*/  FMUL R21, R90, R154.reuse ;  /* 0x0000009a5a157220 */ /* 0x080fe20000400000 */
[----:B------:R-:W-:Y:S01]  /*8000*/  LEA.HI.X R7, R168, UR5, R175, 0x2, P0 ;  /* 0x00000005a8077c11 */ /* 0x000fe200080f14af */
[-C--:B------:R-:W-:Y:S01]  /*8010*/  FMUL R91, R91, R154.reuse ;  /* 0x0000009a5b5b7220 */ /* 0x080fe20000400000 */
[----:B------:R-:W-:Y:S01]  /*8020*/  F2FP.TF32.F32.PACK_B R89, R89 ;  /* 0x00000059ff59723e */ /* 0x000fe200024050ff */
[-C--:B------:R-:W-:Y:S01]  /*8030*/  FMUL R93, R93, R154.reuse ;  /* 0x0000009a5d5d7220 */ /* 0x080fe20000400000 */
[----:B------:R-:W-:Y:S01]  /*8040*/  ISETP.GT.AND P0, PT, R157, 0x8, PT ;  /* 0x000000089d00780c */ /* 0x000fe20003f04270 */
[----:B------:R0:W-:Y:S01]  /*8050*/  @P2 STG.E desc[UR36][R6.64], R15 ;  /* 0x0000000f06002986 */ /* 0x0001e2000c101924 */
[----:B------:R-:W-:Y:S01]  /*8060*/  SHF.L.U64.HI R9, R4, 0x5, R5 ;  /* 0x0000000504097819 */ /* 0x000fe20000010205 */
[----:B------:R-:W-:Y:S01]  /*8070*/  FMUL R23, R94, R154 ;  /* 0x0000009a5e177220 */ /* 0x000fe20000400000 */
[----:B------:R-:W-:Y:S01]  /*8080*/  IADD3 R12, P2, R11, R6, RZ ;  /* 0x000000060b0c7210 */ /* 0x000fe20007f5e0ff */
[----:B------:R-:W-:Y:S01]  /*8090*/  @P4 STG.E desc[UR36][R6.64+0x4], R89 ;  /* 0x0000045906004986 */ /* 0x000fe2000c101924 */
[C---:B------:R-:W-:Y:S01]  /*80a0*/  ISETP.GT.AND P3, PT, R0.reuse, RZ, P0 ;  /* 0x000000ff0000720c */ /* 0x040fe20000764270 */
[-C--:B------:R-:W-:Y:S01]  /*80b0*/  FMUL R95, R95, R154.reuse ;  /* 0x0000009a5f5f7220 */ /* 0x080fe20000400000 */
[C---:B------:R-:W-:Y:S01]  /*80c0*/  ISETP.GT.AND P4, PT, R0.reuse, 0x1, P0 ;  /* 0x000000010000780c */ /* 0x040fe20000784270 */
[----:B------:R-:W-:Y:S01]  /*80d0*/  IMAD.X R13, R9, 0x1, R7, P2 ;  /* 0x00000001090d7824 */ /* 0x000fe200010e0607 */
[----:B------:R-:W-:Y:S01]  /*80e0*/  ISETP.GT.AND P2, PT, R0, 0x8, P1 ;  /* 0x000000080000780c */ /* 0x000fe20000f44270 */
[-C--:B------:R-:W-:Y:S01]  /*80f0*/  FMUL R97, R97, R154.reuse ;  /* 0x0000009a61617220 */ /* 0x080fe20000400000 */
[----:B------:R-:W-:Y:S01]  /*8100*/  F2FP.TF32.F32.PACK_B R21, R21 ;  /* 0x00000015ff15723e */ /* 0x000fe200024050ff */
[-C--:B0-----:R-:W-:Y:S01]  /*8110*/  FMUL R15, R92, R154.reuse ;  /* 0x0000009a5c0f7220 */ /* 0x081fe20000400000 */
[----:B------:R-:W-:Y:S01]  /*8120*/  F2FP.TF32.F32.PACK_B R91, R91 ;  /* 0x0000005bff5b723e */ /* 0x000fe200024050ff */
[-C--:B------:R-:W-:Y:S01]  /*8130*/  FMUL R99, R99, R154.reuse ;  /* 0x0000009a63637220 */ /* 0x080fe20000400000 */
[----:B------:R-:W-:Y:S01]  /*8140*/  F2FP.TF32.F32.PACK_B R93, R93 ;  /* 0x0000005dff5d723e */ /* 0x000fe200024050ff */
[-C--:B------:R-:W-:Y:S01]  /*8150*/  FMUL R101, R101, R154.reuse ;  /* 0x0000009a65657220 */ /* 0x080fe20000400000 */
[----:B------:R-:W-:Y:S01]  /*8160*/  F2FP.TF32.F32.PACK_B R15, R15 ;  /* 0x0000000fff0f723e */ /* 0x000fe200024050ff */
[----:B------:R0:W-:Y:S01]  /*8170*/  @P3 STG.E desc[UR36][R12.64], R21 ;  /* 0x000000150c003986 */ /* 0x0001e2000c101924 */
[C---:B------:R-:W-:Y:S01]  /*8180*/  ISETP.GT.AND P3, PT, R0.reuse, 0x9, P1 ;  /* 0x000000090000780c */ /* 0x040fe20000f64270 */
[-C--:B------:R-:W-:Y:S01]  /*8190*/  FMUL R103, R103, R154.reuse ;  /* 0x0000009a67677220 */ /* 0x080fe20000400000 */
[----:B------:R-:W-:Y:S01]  /*81a0*/  F2FP.TF32.F32.PACK_B R23, R23 ;  /* 0x00000017ff17723e */ /* 0x000fe200024050ff */
[----:B------:R-:W-:Y:S01]  /*81b0*/  @P4 STG.E desc[UR36][R12.64+0x4], R91 ;  /* 0x0000045b0c004986 */ /* 0x000fe2000c101924 */
[C---:B------:R-:W-:Y:S01]  /*81c0*/  ISETP.GT.AND P4, PT, R0.reuse, 0x8, P0 ;  /* 0x000000080000780c */ /* 0x040fe20000784270 */
[-C--:B------:R-:W-:Y:S01]  /*81d0*/  FMUL R105, R105, R154.reuse ;  /* 0x0000009a69697220 */ /* 0x080fe20000400000 */
[----:B------:R-:W-:Y:S01]  /*81e0*/  F2FP.TF32.F32.PACK_B R95, R95 ;  /* 0x0000005fff5f723e */ /* 0x000fe200024050ff */
[----:B------:R1:W-:Y:S01]  /*81f0*/  @P2 STG.E desc[UR36][R6.64+0x20], R15 ;  /* 0x0000200f06002986 */ /* 0x0003e2000c101924 */
[----:B------:R-:W-:Y:S01]  /*8200*/  ISETP.GT.AND P2, PT, R0, 0x9, P0 ;  /* 0x000000090000780c */ /* 0x000fe20000744270 */
[-C--:B------:R-:W-:Y:S01]  /*8210*/  FMUL R107, R107, R154.reuse ;  /* 0x0000009a6b6b7220 */ /* 0x080fe20000400000 */
[----:B------:R-:W-:Y:S01]  /*8220*/  F2FP.TF32.F32.PACK_B R97, R97 ;  /* 0x00000061ff61723e */ /* 0x000fe200024050ff */
[-C--:B0-----:R-:W-:Y:S01]  /*8230*/  FMUL R21, R98, R154.reuse ;  /* 0x0000009a62157220 */ /* 0x081fe20000400000 */
[----:B------:R-:W-:Y:S01]  /*8240*/  F2FP.TF32.F32.PACK_B R99, R99 ;  /* 0x00000063ff63723e */ /* 0x000fe200024050ff */
[----:B------:R-:W-:Y:S01]  /*8250*/  @P3 STG.E desc[UR36][R6.64+0x24], R93 ;  /* 0x0000245d06003986 */ /* 0x000fe2000c101924 */
[C---:B------:R-:W-:Y:S01]  /*8260*/  ISETP.GT.AND P3, PT, R0.reuse, 0x10, P1 ;  /* 0x000000100000780c */ /* 0x040fe20000f64270 */
[-C--:B------:R-:W-:Y:S01]  /*8270*/  FMUL R109, R109, R154.reuse ;  /* 0x0000009a6d6d7220 */ /* 0x080fe20000400000 */
[----:B------:R-:W-:Y:S01]  /*8280*/  F2FP.TF32.F32.PACK_B R21, R21 ;  /* 0x00000015ff15723e */ /* 0x000fe200024050ff */
[----:B------:R0:W-:Y:S01]  /*8290*/  @P4 STG.E desc[UR36][R12.64+0x20], R23 ;  /* 0x000020170c004986 */ /* 0x0001e2000c101924 */
[----:B------:R-:W-:Y:S01]  /*82a0*/  ISETP.GT.AND P4, PT, R0, 0x11, P1 ;  /* 0x000000110000780c */ /* 0x000fe20000f84270 */
[-C--:B-1----:R-:W-:Y:S01]  /*82b0*/  FMUL R15, R96, R154.reuse ;  /* 0x0000009a600f7220 */ /* 0x082fe20000400000 */
[----:B------:R-:W-:Y:S01]  /*82c0*/  F2FP.TF32.F32.PACK_B R101, R101 ;  /* 0x00000065ff65723e */ /* 0x000fe200024050ff */
[----:B------:R-:W-:Y:S01]  /*82d0*/  @P2 STG.E desc[UR36][R12.64+0x24], R95 ;  /* 0x0000245f0c002986 */ /* 0x000fe2000c101924 */
[C---:B------:R-:W-:Y:S01]  /*82e0*/  ISETP.GT.AND P2, PT, R0.reuse, 0x10, P0 ;  /* 0x000000100000780c */ /* 0x040fe20000744270 */
[-C--:B------:R-:W-:Y:S01]  /*82f0*/  FMUL R111, R111, R154.reuse ;  /* 0x0000009a6f6f7220 */ /* 0x080fe20000400000 */
[----:B------:R-:W-:Y:S01]  /*8300*/  F2FP.TF32.F32.PACK_B R15, R15 ;  /* 0x0000000fff0f723e */ /* 0x000fe200024050ff */
[-C--:B------:R-:W-:Y:S01]  /*8310*/  FMUL R113, R113, R154.reuse ;  /* 0x0000009a71717220 */ /* 0x080fe20000400000 */
[----:B------:R-:W-:Y:S01]  /*8320*/  F2FP.TF32.F32.PACK_B R103, R103 ;  /* 0x00000067ff67723e */ /* 0x000fe200024050ff */
[-C--:B------:R-:W-:Y:S01]  /*8330*/  FMUL R115, R115, R154.reuse ;  /* 0x0000009a73737220 */ /* 0x080fe20000400000 */
[----:B------:R-:W-:Y:S01]  /*8340*/  F2FP.TF32.F32.PACK_B R105, R105 ;  /* 0x00000069ff69723e */ /* 0x000fe200024050ff */
[----:B------:R1:W-:Y:S01]  /*8350*/  @P3 STG.E desc[UR36][R6.64+0x40], R15 ;  /* 0x0000400f06003986 */ /* 0x0003e2000c101924 */
[----:B------:R-:W-:Y:S01]  /*8360*/  ISETP.GT.AND P3, PT, R0, 0x11, P0 ;  /* 0x000000110000780c */ /* 0x000fe20000764270 */
        /* <DEDUP_REMOVED lines=10> */
[-C--:B-1----:R-:W-:Y:S01]  /*8410*/  FMUL R15, R102, R154.reuse ;  /* 0x0000009a660f7220 */ /* 0x082fe20000400000 */
[----:B------:R-:W-:Y:S01]  /*8420*/  F2FP.TF32.F32.PACK_B R111, R111 ;  /* 0x0000006fff6f723e */ /* 0x000fe200024050ff */
[----:B------:R-:W-:Y:S01]  /*8430*/  @P3 STG.E desc[UR36][R12.64+0x44], R99 ;  /* 0x000044630c003986 */ /* 0x000fe2000c101924 */
[C---:B------:R-:W-:Y:S01]  /*8440*/  ISETP.GT.AND P3, PT, R0.reuse, 0x18, P0 ;  /* 0x000000180000780c */ /* 0x040fe20000764270 */
        /* <DEDUP_REMOVED lines=83> */
[----:B------:R-:W-:Y:S01]  /*8980*/  ISETP.GT.AND P3, PT, R0, 0x40, P1 ;  /* 0x000000400000780c */ /* 0x000fe20000f64270 */
        /* <DEDUP_REMOVED lines=35> */
[----:B------:R-:W-:Y:S01]  /*8bc0*/  ISETP.GT.AND P2, PT, R0, 0x50, P1 ;  /* 0x000000500000780c */ /* 0x000fe20000f44270 */
[-C--:B------:R-:W-:Y:S01]  /*8bd0*/  FMUL R33, R33, R154.reuse ;  /* 0x0000009a21217220 */ /* 0x080fe20000400000 */
[----:B------:R-:W-:Y:S01]  /*8be0*/  F2FP.TF32.F32.PACK_B R21, R21 ;  /* 0x00000015ff15723e */ /* 0x000fe200024050ff */
[-C--:B------:R-:W-:Y:S01]  /*8bf0*/  FMUL R35, R35, R154.reuse ;  /* 0x0000009a23237220 */ /* 0x080fe20000400000 */
[----:B------:R-:W-:Y:S01]  /*8c00*/  SHF.L.U64.HI R5, R4, 0x9, R5 ;  /* 0x0000000904057819 */ /* 0x000fe20000010205 */
        /* <DEDUP_REMOVED lines=91> */
[C---:B------:R-:W-:Y:S01]  /*91c0*/  ISETP.GT.AND P0, PT, R0.reuse, 0x79, P0 ;  /* 0x000000790000780c */ /* 0x040fe20000704270 */
[----:B------:R0:W-:Y:S01]  /*91d0*/  @P2 STG.E desc[UR36][R12.64+0x1c0], R21 ;  /* 0x0001c0150c002986 */ /* 0x0001e2000c101924 */
[C---:B------:R-:W-:Y:S01]  /*91e0*/  ISETP.GT.AND P2, PT, R0.reuse, 0x78, P1 ;  /* 0x000000780000780c */ /* 0x040fe20000f44270 */
[-C--:B------:R-:W-:Y:S01]  /*91f0*/  FMUL R69, R69, R154.reuse ;  /* 0x0000009a45457220 */ /* 0x080fe20000400000 */
[----:B------:R-:W-:Y:S01]  /*9200*/  ISETP.GT.AND P1, PT, R0, 0x79, P1 ;  /* 0x000000790000780c */ /* 0x000fe20000f24270 */
[-C--:B------:R-:W-:Y:S01]  /*9210*/  FMUL R71, R71, R154.reuse ;  /* 0x0000009a47477220 */ /* 0x080fe20000400000 */
[----:B------:R-:W-:Y:S01]  /*9220*/  F2FP.TF32.F32.PACK_B R23, R23 ;  /* 0x00000017ff17723e */ /* 0x000fe200024050ff */
[----:B------:R-:W-:Y:S01]  /*9230*/  @P3 STG.E desc[UR36][R12.64+0x1c4], R147 ;  /* 0x0001c4930c003986 */ /* 0x000fe2000c101924 */
[----:B------:R-:W-:Y:S01]  /*9240*/  F2FP.TF32.F32.PACK_B R57, R57 ;  /* 0x00000039ff39723e */ /* 0x000fe200024050ff */
[-C--:B------:R-:W-:Y:S01]  /*9250*/  FMUL R73, R73, R154.reuse ;  /* 0x0000009a49497220 */ /* 0x080fe20000400000 */
[----:B------:R-:W-:Y:S01]  /*9260*/  F2FP.TF32.F32.PACK_B R59, R59 ;  /* 0x0000003bff3b723e */ /* 0x000fe200024050ff */
[--C-:B------:R-:W-:Y:S01]  /*9270*/  @P4 IMAD.MOV.U32 R14, RZ, RZ, R12.reuse ;  /* 0x000000ffff0e4224 */ /* 0x100fe200078e000c */
[----:B------:R-:W-:Y:S01]  /*9280*/  F2FP.TF32.F32.PACK_B R61, R61 ;  /* 0x0000003dff3d723e */ /* 0x000fe200024050ff */
[--C-:B-1----:R-:W-:Y:S01]  /*9290*/  @P4 IMAD.MOV.U32 R15, RZ, RZ, R13.reuse ;  /* 0x000000ffff0f4224 */ /* 0x102fe200078e000d */
[----:B------:R-:W-:Y:S01]  /*92a0*/  F2FP.TF32.F32.PACK_B R63, R63 ;  /* 0x0000003fff3f723e */ /* 0x000fe200024050ff */
[----:B------:R1:W-:Y:S01]  /*92b0*/  @P2 STG.E desc[UR36][R6.64+0x1e0], R23 ;  /* 0x0001e01706002986 */ /* 0x0003e2000c101924 */
[----:B0-----:R-:W-:Y:S01]  /*92c0*/  IMAD.SHL.U32 R21, R4, 0x200, RZ ;  /* 0x0000020004157824 */ /* 0x001fe200078e00ff */
[----:B------:R-:W-:Y:S01]  /*92d0*/  F2FP.TF32.F32.PACK_B R65, R65 ;  /* 0x00000041ff41723e */ /* 0x000fe200024050ff */
[-C--:B------:R-:W-:Y:S01]  /*92e0*/  FMUL R75, R75, R154.reuse ;  /* 0x0000009a4b4b7220 */ /* 0x080fe20000400000 */
[----:B------:R-:W-:Y:S01]  /*92f0*/  @P1 STG.E desc[UR36][R6.64+0x1e4], R149 ;  /* 0x0001e49506001986 */ /* 0x000fe2000c101924 */
[----:B------:R-:W-:Y:S01]  /*9300*/  ISETP.GT.AND P1, PT, R157, 0x80, PT ;  /* 0x000000809d00780c */ /* 0x000fe20003f24270 */
[----:B------:R-:W-:Y:S01]  /*9310*/  FMUL R77, R77, R154 ;  /* 0x0000009a4d4d7220 */ /* 0x000fe20000400000 */
[----:B------:R-:W-:Y:S01]  /*9320*/  IADD3 R4, P3, R21, R6, RZ ;  /* 0x0000000615047210 */ /* 0x000fe20007f7e0ff */
[----:B------:R0:W-:Y:S01]  /*9330*/  @P4 STG.E desc[UR36][R14.64+0x1e0], R89 ;  /* 0x0001e0590e004986 */ /* 0x0001e2000c101924 */
[----:B------:R-:W-:Y:S01]  /*9340*/  ISETP.GT.AND P4, PT, R0, RZ, P1 ;  /* 0x000000ff0000720c */ /* 0x000fe20000f84270 */
[-C--:B------:R-:W-:Y:S01]  /*9350*/  FMUL R79, R79, R154.reuse ;  /* 0x0000009a4f4f7220 */ /* 0x080fe20000400000 */
[----:B------:R-:W-:Y:S01]  /*9360*/  F2FP.TF32.F32.PACK_B R67, R67 ;  /* 0x00000043ff43723e */ /* 0x000fe200024050ff */
[-C--:B-1----:R-:W-:Y:S01]  /*9370*/  FMUL R23, R28, R154.reuse ;  /* 0x0000009a1c177220 */ /* 0x082fe20000400000 */
[----:B------:R-:W-:Y:S01]  /*9380*/  F2FP.TF32.F32.PACK_B R69, R69 ;  /* 0x00000045ff45723e */ /* 0x000fe200024050ff */
[-C--:B------:R-:W-:Y:S01]  /*9390*/  FMUL R81, R81, R154.reuse ;  /* 0x0000009a51517220 */ /* 0x080fe20000400000 */
[----:B------:R-:W-:Y:S01]  /*93a0*/  F2FP.TF32.F32.PACK_B R71, R71 ;  /* 0x00000047ff47723e */ /* 0x000fe200024050ff */
[-C--:B------:R-:W-:Y:S01]  /*93b0*/  FMUL R83, R83, R154.reuse ;  /* 0x0000009a53537220 */ /* 0x080fe20000400000 */
[----:B------:R-:W-:Y:S01]  /*93c0*/  F2FP.TF32.F32.PACK_B R23, R23 ;  /* 0x00000017ff17723e */ /* 0x000fe200024050ff */
[-C--:B------:R-:W-:Y:S01]  /*93d0*/  FMUL R85, R85, R154.reuse ;  /* 0x0000009a55557220 */ /* 0x080fe20000400000 */
[----:B------:R-:W-:Y:S01]  /*93e0*/  F2FP.TF32.F32.PACK_B R73, R73 ;  /* 0x00000049ff49723e */ /* 0x000fe200024050ff */
[----:B0-----:R-:W-:Y:S01]  /*93f0*/  @P0 IMAD.MOV.U32 R14, RZ, RZ, R12 ;  /* 0x000000ffff0e0224 */ /* 0x001fe200078e000c */
[----:B------:R-:W-:Y:S01]  /*9400*/  F2FP.TF32.F32.PACK_B R75, R75 ;  /* 0x0000004bff4b723e */ /* 0x000fe200024050ff */
[----:B------:R-:W-:Y:S01]  /*9410*/  @P0 IMAD.MOV.U32 R15, RZ, RZ, R13 ;  /* 0x000000ffff0f0224 */ /* 0x000fe200078e000d */
[----:B------:R-:W-:Y:S01]  /*9420*/  F2FP.TF32.F32.PACK_B R77, R77 ;  /* 0x0000004dff4d723e */ /* 0x000fe200024050ff */
[----:B------:R-:W-:Y:S01]  /*9430*/  FMUL R87, R87, R154 ;  /* 0x0000009a57577220 */ /* 0x000fe20000400000 */
[----:B------:R-:W-:-:S02]  /*9440*/  F2FP.TF32.F32.PACK_B R79, R79 ;  /* 0x0000004fff4f723e */ /* 0x000fc400024050ff */
[----:B------:R0:W-:Y:S01]  /*9450*/  @P0 STG.E desc[UR36][R14.64+0x1e4], R151 ;  /* 0x0001e4970e000986 */ /* 0x0001e2000c101924 */
[----:B------:R-:W-:Y:S01]  /*9460*/  IADD3 R12, P0, P2, R11, R6, R21 ;  /* 0x000000060b0c7210 */ /* 0x000fe20007a1e015 */
[-C--:B------:R-:W-:Y:S01]  /*9470*/  FMUL R21, R24, R154.reuse ;  /* 0x0000009a18157220 */ /* 0x080fe20000400000 */
[----:B------:R-:W-:Y:S02]  /*9480*/  F2FP.TF32.F32.PACK_B R81, R81 ;  /* 0x00000051ff51723e */ /* 0x000fe400024050ff */
[----:B------:R-:W-:Y:S01]  /*9490*/  IADD3.X R13, R9, R7, R5, P0, P2 ;  /* 0x00000007090d7210 */ /* 0x000fe200007e4405 */
[----:B------:R-:W-:Y:S01]  /*94a0*/  IMAD.X R5, R5, 0x1, R7, P3 ;  /* 0x0000000105057824 */ /* 0x000fe200018e0607 */
[----:B------:R-:W-:Y:S02]  /*94b0*/  ISETP.GT.AND P2, PT, R0, 0x1, P1 ;  /* 0x000000010000780c */ /* 0x000fe40000f44270 */
[----:B------:R-:W-:Y:S02]  /*94c0*/  ISETP.GT.AND P0, PT, R157, 0x88, PT ;  /* 0x000000889d00780c */ /* 0x000fe40003f04270 */
[----:B------:R-:W-:Y:S01]  /*94d0*/  F2FP.TF32.F32.PACK_B R21, R21 ;  /* 0x00000015ff15723e */ /* 0x000fe200024050ff */
[----:B0-----:R-:W-:Y:S01]  /*94e0*/  FMUL R15, R26, R154 ;  /* 0x0000009a1a0f7220 */ /* 0x001fe20000400000 */
[----:B------:R-:W-:-:S02]  /*94f0*/  ISETP.GT.AND P3, PT, R0, RZ, P0 ;  /* 0x000000ff0000720c */ /* 0x000fc40000764270 */
[----:B------:R-:W-:Y:S01]  /*9500*/  F2FP.TF32.F32.PACK_B R83, R83 ;  /* 0x00000053ff53723e */ /* 0x000fe200024050ff */
[----:B------:R-:W-:Y:S01]  /*9510*/  @P4 STG.E desc[UR36][R4.64], R21 ;  /* 0x0000001504004986 */ /* 0x000fe2000c101924 */
[----:B------:R-:W-:Y:S02]  /*9520*/  IADD3 R6, P4, R11, R4, RZ ;  /* 0x000000040b067210 */ /* 0x000fe40007f9e0ff */
[----:B------:R-:W-:Y:S01]  /*9530*/  F2FP.TF32.F32.PACK_B R15, R15 ;  /* 0x0000000fff0f723e */ /* 0x000fe200024050ff */
[----:B------:R-:W-:Y:S01]  /*9540*/  @P2 STG.E desc[UR36][R4.64+0x4], R25 ;  /* 0x0000041904002986 */ /* 0x000fe2000c101924 */
[C---:B------:R-:W-:Y:S01]  /*9550*/  ISETP.GT.AND P2, PT, R0.reuse, 0x1, P0 ;  /* 0x000000010000780c */ /* 0x040fe20000744270 */
[----:B------:R-:W-:Y:S01]  /*9560*/  IMAD.X R7, R9, 0x1, R5, P4 ;  /* 0x0000000109077824 */ /* 0x000fe200020e0605 */
[----:B------:R-:W-:Y:S02]  /*9570*/  ISETP.GT.AND P4, PT, R0, 0x8, P1 ;  /* 0x000000080000780c */ /* 0x000fe40000f84270 */
[----:B------:R-:W-:-:S02]  /*9580*/  F2FP.TF32.F32.PACK_B R85, R85 ;  /* 0x00000055ff55723e */ /* 0x000fc400024050ff */
[----:B------:R0:W-:Y:S01]  /*9590*/  @P3 STG.E desc[UR36][R6.64], R15 ;  /* 0x0000000f06003986 */ /* 0x0001e2000c101924 */
[----:B------:R-:W-:Y:S02]  /*95a0*/  ISETP.GT.AND P3, PT, R0, 0x9, P1 ;  /* 0x000000090000780c */ /* 0x000fe40000f64270 */
[----:B------:R-:W-:-:S04]  /*95b0*/  F2FP.TF32.F32.PACK_B R87, R87 ;  /* 0x00000057ff57723e */ /* 0x000fc800024050ff */
[----:B------:R1:W-:Y:S01]  /*95c0*/  @P2 STG.E desc[UR36][R6.64+0x4], R27 ;  /* 0x0000041b06002986 */ /* 0x0003e2000c101924 */
[----:B------:R-:W-:-:S03]  /*95d0*/  ISETP.GT.AND P2, PT, R0, 0x8, P0 ;  /* 0x000000080000780c */ /* 0x000fc60000744270 */
[----:B------:R-:W-:Y:S01]  /*95e0*/  @P4 STG.E desc[UR36][R4.64+0x20], R23 ;  /* 0x0000201704004986 */ /* 0x000fe2000c101924 */
[----:B------:R-:W-:Y:S01]  /*95f0*/  IADD3 R8, P4, R11, R4, RZ ;  /* 0x000000040b087210 */ /* 0x000fe20007f9e0ff */
[-C--:B------:R-:W-:Y:S01]  /*9600*/  FMUL R11, R30, R154.reuse ;  /* 0x0000009a1e0b7220 */ /* 0x080fe20000400000 */
[-C--:B0-----:R-:W-:Y:S01]  /*9610*/  FMUL R15, R34, R154.reuse ;  /* 0x0000009a220f7220 */ /* 0x081fe20000400000 */
[----:B------:R-:W-:Y:S01]  /*9620*/  @P3 STG.E desc[UR36][R4.64+0x24], R29 ;  /* 0x0000241d04003986 */ /* 0x000fe2000c101924 */
[----:B------:R-:W-:Y:S01]  /*9630*/  ISETP.GT.AND P3, PT, R0, 0x9, P0 ;  /* 0x000000090000780c */ /* 0x000fe20000764270 */
[----:B------:R-:W-:Y:S01]  /*9640*/  IMAD.X R9, R9, 0x1, R5, P4 ;  /* 0x0000000109097824 */ /* 0x000fe200020e0605 */
[----:B------:R-:W-:Y:S01]  /*9650*/  F2FP.TF32.F32.PACK_B R11, R11 ;  /* 0x0000000bff0b723e */ /* 0x000fe200024050ff */
[----:B-1----:R-:W-:Y:S01]  /*9660*/  FMUL R7, R32, R154 ;  /* 0x0000009a20077220 */ /* 0x002fe20000400000 */
[C---:B------:R-:W-:Y:S02]  /*9670*/  ISETP.GT.AND P4, PT, R0.reuse, 0x11, P1 ;  /* 0x000000110000780c */ /* 0x040fe40000f84270 */
[----:B------:R-:W-:Y:S01]  /*9680*/  F2FP.TF32.F32.PACK_B R15, R15 ;  /* 0x0000000fff0f723e */ /* 0x000fe200024050ff */
[----:B------:R0:W-:Y:S01]  /*9690*/  @P2 STG.E desc[UR36][R8.64+0x20], R11 ;  /* 0x0000200b08002986 */ /* 0x0001e2000c101924 */
[----:B------:R-:W-:-:S02]  /*96a0*/  ISETP.GT.AND P2, PT, R0, 0x10, P1 ;  /* 0x000000100000780c */ /* 0x000fc40000f44270 */
[----:B------:R-:W-:-:S03]  /*96b0*/  F2FP.TF32.F32.PACK_B R7, R7 ;  /* 0x00000007ff07723e */ /* 0x000fc600024050ff */
[----:B------:R-:W-:Y:S01]  /*96c0*/  @P3 STG.E desc[UR36][R12.64+0x24], R31 ;  /* 0x0000241f0c003986 */ /* 0x000fe2000c101924 */
[----:B------:R-:W-:-:S03]  /*96d0*/  ISETP.GT.AND P3, PT, R0, 0x10, P0 ;  /* 0x000000100000780c */ /* 0x000fc60000764270 */
[----:B------:R-:W-:Y:S01]  /*96e0*/  @P4 STG.E desc[UR36][R4.64+0x44], R33 ;  /* 0x0000442104004986 */ /* 0x000fe2000c101924 */
[----:B------:R-:W-:Y:S01]  /*96f0*/  ISETP.GT.AND P4, PT, R0, 0x18, P1 ;  /* 0x000000180000780c */ /* 0x000fe20000f84270 */
[-C--:B0-----:R-:W-:Y:S01]  /*9700*/  FMUL R9, R36, R154.reuse ;  /* 0x0000009a24097220 */ /* 0x081fe20000400000 */
[----:B------:R-:W-:Y:S01]  /*9710*/  FMUL R11, R38, R154 ;  /* 0x0000009a260b7220 */ /* 0x000fe20000400000 */
[----:B------:R0:W-:Y:S01]  /*9720*/  @P2 STG.E desc[UR36][R4.64+0x40], R7 ;  /* 0x0000400704002986 */ /* 0x0001e2000c101924 */
[----:B------:R-:W-:Y:S02]  /*9730*/  ISETP.GT.AND P2, PT, R0, 0x11, P0 ;  /* 0x000000110000780c */ /* 0x000fe40000744270 */
[----:B------:R-:W-:Y:S02]  /*9740*/  F2FP.TF32.F32.PACK_B R9, R9 ;  /* 0x00000009ff09723e */ /* 0x000fe400024050ff */
[----:B------:R-:W-:Y:S01]  /*9750*/  F2FP.TF32.F32.PACK_B R11, R11 ;  /* 0x0000000bff0b723e */ /* 0x000fe200024050ff */
[----:B------:R-:W-:-:S02]  /*9760*/  @P3 IMAD.MOV.U32 R6, RZ, RZ, R12 ;  /* 0x000000ffff063224 */ /* 0x000fc400078e000c */
[----:B0-----:R-:W-:-:S05]  /*9770*/  @P3 IMAD.MOV.U32 R7, RZ, RZ, R13 ;  /* 0x000000ffff073224 */ /* 0x001fca00078e000d */
[----:B------:R0:W-:Y:S01]  /*9780*/  @P3 STG.E desc[UR36][R6.64+0x40], R15 ;  /* 0x0000400f06003986 */ /* 0x0001e2000c101924 */
[----:B------:R-:W-:Y:S01]  /*9790*/  ISETP.GT.AND P3, PT, R0, 0x19, P1 ;  /* 0x000000190000780c */ /* 0x000fe20000f64270 */
[----:B0-----:R-:W-:Y:S02]  /*97a0*/  @P2 IMAD.MOV.U32 R6, RZ, RZ, R12 ;  /* 0x000000ffff062224 */ /* 0x001fe400078e000c */
[----:B------:R-:W-:Y:S01]  /*97b0*/  FMUL R15, R40, R154 ;  /* 0x0000009a280f7220 */ /* 0x000fe20000400000 */
[----:B------:R-:W-:-:S04]  /*97c0*/  @P2 IMAD.MOV.U32 R7, RZ, RZ, R13 ;  /* 0x000000ffff072224 */ /* 0x000fc800078e000d */
[----:B------:R-:W-:Y:S01]  /*97d0*/  F2FP.TF32.F32.PACK_B R15, R15 ;  /* 0x0000000fff0f723e */ /* 0x000fe200024050ff */
[----:B------:R0:W-:Y:S01]  /*97e0*/  @P2 STG.E desc[UR36][R6.64+0x44], R35 ;  /* 0x0000442306002986 */ /* 0x0001e2000c101924 */
[----:B------:R-:W-:-:S03]  /*97f0*/  ISETP.GT.AND P2, PT, R0, 0x18, P0 ;  /* 0x000000180000780c */ /* 0x000fc60000744270 */
[----:B------:R1:W-:Y:S01]  /*9800*/  @P4 STG.E desc[UR36][R4.64+0x60], R9 ;  /* 0x0000600904004986 */ /* 0x0003e2000c101924 */
[----:B------:R-:W-:-:S03]  /*9810*/  ISETP.GT.AND P4, PT, R0, 0x19, P0 ;  /* 0x000000190000780c */ /* 0x000fc60000784270 */
[----:B------:R-:W-:Y:S01]  /*9820*/  @P3 STG.E desc[UR36][R4.64+0x64], R37 ;  /* 0x0000642504003986 */ /* 0x000fe2000c101924 */
[----:B------:R-:W-:-:S05]  /*9830*/  ISETP.GT.AND P3, PT, R0, 0x20, P1 ;  /* 0x000000200000780c */ /* 0x000fca0000f64270 */
[----:B0-----:R-:W-:Y:S02]  /*9840*/  @P2 IMAD.MOV.U32 R6, RZ, RZ, R12 ;  /* 0x000000ffff062224 */ /* 0x001fe400078e000c */
[----:B------:R-:W-:Y:S02]  /*9850*/  @P2 IMAD.MOV.U32 R7, RZ, RZ, R13 ;  /* 0x000000ffff072224 */ /* 0x000fe400078e000d */
[----:B-1----:R-:W-:-:S03]  /*9860*/  FMUL R9, R42, R154 ;  /* 0x0000009a2a097220 */ /* 0x002fc60000400000 */
[----:B------:R0:W-:Y:S01]  /*9870*/  @P2 STG.E desc[UR36][R6.64+0x60], R11 ;  /* 0x0000600b06002986 */ /* 0x0001e2000c101924 */
[----:B------:R-:W-:Y:S02]  /*9880*/  ISETP.GT.AND P2, PT, R0, 0x21, P1 ;  /* 0x000000210000780c */ /* 0x000fe40000f44270 */
[----:B------:R-:W-:Y:S01]  /*9890*/  F2FP.TF32.F32.PACK_B R9, R9 ;  /* 0x00000009ff09723e */ /* 0x000fe200024050ff */
        /* <DEDUP_REMOVED lines=169> */
[C---:B------:R-:W-:Y:S02]  /*a330*/  ISETP.GT.AND P4, PT, R0.reuse, 0x78, P0 ;  /* 0x000000780000780c */ /* 0x040fe40000784270 */
[----:B------:R-:W-:-:S03]  /*a340*/  ISETP.GT.AND P0, PT, R0, 0x79, P0 ;  /* 0x000000790000780c */ /* 0x000fc60000704270 */
[----:B0-----:R-:W-:Y:S02]  /*a350*/  @P3 IMAD.MOV.U32 R6, RZ, RZ, R12 ;  /* 0x000000ffff063224 */ /* 0x001fe400078e000c */
[----:B------:R-:W-:Y:S02]  /*a360*/  @P3 IMAD.MOV.U32 R7, RZ, RZ, R13 ;  /* 0x000000ffff073224 */ /* 0x000fe400078e000d */
[----:B-1----:R-:W-:-:S03]  /*a370*/  FMUL R11, R86, R154 ;  /* 0x0000009a560b7220 */ /* 0x002fc60000400000 */
[----:B------:R0:W-:Y:S01]  /*a380*/  @P3 STG.E desc[UR36][R6.64+0x1c0], R15 ;  /* 0x0001c00f06003986 */ /* 0x0001e2000c101924 */
[C---:B------:R-:W-:Y:S02]  /*a390*/  ISETP.GT.AND P3, PT, R0.reuse, 0x78, P1 ;  /* 0x000000780000780c */ /* 0x040fe40000f64270 */
[----:B------:R-:W-:Y:S02]  /*a3a0*/  ISETP.GT.AND P1, PT, R0, 0x79, P1 ;  /* 0x000000790000780c */ /* 0x000fe40000f24270 */
[----:B------:R-:W-:Y:S01]  /*a3b0*/  F2FP.TF32.F32.PACK_B R11, R11 ;  /* 0x0000000bff0b723e */ /* 0x000fe200024050ff */
[----:B0-----:R-:W-:Y:S02]  /*a3c0*/  @P2 IMAD.MOV.U32 R6, RZ, RZ, R12 ;  /* 0x000000ffff062224 */ /* 0x001fe400078e000c */
[----:B------:R-:W-:-:S05]  /*a3d0*/  @P2 IMAD.MOV.U32 R7, RZ, RZ, R13 ;  /* 0x000000ffff072224 */ /* 0x000fca00078e000d */
[----:B------:R-:W-:Y:S04]  /*a3e0*/  @P2 STG.E desc[UR36][R6.64+0x1c4], R83 ;  /* 0x0001c45306002986 */ /* 0x000fe8000c101924 */
[----:B------:R-:W-:Y:S04]  /*a3f0*/  @P3 STG.E desc[UR36][R4.64+0x1e0], R9 ;  /* 0x0001e00904003986 */ /* 0x000fe8000c101924 */
[----:B------:R0:W-:Y:S02]  /*a400*/  @P1 STG.E desc[UR36][R4.64+0x1e4], R85 ;  /* 0x0001e45504001986 */ /* 0x0001e4000c101924 */
[----:B0-----:R-:W-:-:S02]  /*a410*/  @P4 IMAD.MOV.U32 R4, RZ, RZ, R12 ;  /* 0x000000ffff044224 */ /* 0x001fc400078e000c */
[----:B------:R-:W-:-:S05]  /*a420*/  @P4 IMAD.MOV.U32 R5, RZ, RZ, R13 ;  /* 0x000000ffff054224 */ /* 0x000fca00078e000d */
[----:B------:R0:W-:Y:S04]  /*a430*/  @P4 STG.E desc[UR36][R4.64+0x1e0], R11 ;  /* 0x0001e00b04004986 */ /* 0x0001e8000c101924 */
[----:B------:R0:W-:Y:S02]  /*a440*/  @P0 STG.E desc[UR36][R12.64+0x1e4], R87 ;  /* 0x0001e4570c000986 */ /* 0x0001e4000c101924 */
.L_x_284:
[----:B------:R-:W-:Y:S05]  /*a450*/  BSYNC B0 ;  /* 0x0000000000007941 */ /* 0x000fea0003800000 */
.L_x_32:
[----:B------:R-:W-:Y:S01]  /*a460*/  ULDC UR4, c[0x0][0xc] ;  /* 0x0000030000047ab9 */ /* 0x000fe20000000800 */
[----:B------:R-:W-:Y:S01]  /*a470*/  ULDC UR5, c[0x0][0x10] ;  /* 0x0000040000057ab9 */ /* 0x000fe20000000800 */
[----:B0-----:R-:W0:Y:S01]  /*a480*/  LDC R5, c[0x0][0x14] ;  /* 0x00000500ff057b82 */ /* 0x001e220000000800 */
[----:B------:R-:W-:Y:S01]  /*a490*/  UIMAD.WIDE.U32 UR4, UR4, UR5, URZ ;  /* 0x00000005040472a5 */ /* 0x000fe2000f8e003f */
[----:B------:R-:W-:Y:S01]  /*a4a0*/  PRMT R0, RZ, 0x7610, R0 ;  /* 0x00007610ff007816 */ /* 0x000fe20000000000 */
[----:B------:R-:W-:Y:S02]  /*a4b0*/  IMAD.MOV.U32 R153, RZ, RZ, -0x1 ;  /* 0xffffffffff997424 */ /* 0x000fe400078e00ff */
[----:B------:R-:W-:Y:S02]  /*a4c0*/  IMAD.MOV.U32 R23, RZ, RZ, -0x1 ;  /* 0xffffffffff177424 */ /* 0x000fe400078e00ff */
[----:B0-----:R-:W-:-:S04]  /*a4d0*/  IMAD.WIDE.U32 R16, R5, UR4, R16 ;  /* 0x0000000405107c25 */ /* 0x001fc8000f8e0010 */
[----:B------:R-:W-:Y:S01]  /*a4e0*/  IMAD R5, R5, UR5, RZ ;  /* 0x0000000505057c24 */ /* 0x000fe2000f8e02ff */
[----:B------:R-:W-:Y:S02]  /*a4f0*/  ULDC.64 UR4, c[0x0][0x650] ;  /* 0x0001940000047ab9 */ /* 0x000fe40000000a00 */
[----:B------:R-:W-:Y:S01]  /*a500*/  ISETP.GE.U32.AND P0, PT, R16, UR4, PT ;  /* 0x0000000410007c0c */ /* 0x000fe2000bf06070 */
[----:B------:R-:W-:-:S05]  /*a510*/  IMAD.IADD R17, R17, 0x1, R5 ;  /* 0x0000000111117824 */ /* 0x000fca00078e0205 */
[----:B------:R-:W-:-:S13]  /*a520*/  ISETP.GE.U32.AND.EX P0, PT, R17, UR5, PT, P0 ;  /* 0x0000000511007c0c */ /* 0x000fda000bf06100 */
[----:B------:R-:W-:Y:S05]  /*a530*/  @P0 BRA `(.L_x_285) ;  /* 0x0000000400640947 */ /* 0x000fea0003800000 */
[----:B------:R-:W0:Y:S01]  /*a540*/  S2R R12, SR_CTAID.X ;  /* 0x00000000000c7919 */ /* 0x000e220000002500 */
[----:B------:R-:W1:Y:S01]  /*a550*/  LDC.64 R10, c[0x0][0x628] ;  /* 0x00018a00ff0a7b82 */ /* 0x000e620000000a00 */
[----:B------:R-:W-:Y:S01]  /*a560*/  ULDC UR4, c[0x0][0x150] ;  /* 0x0000540000047ab9 */ /* 0x000fe20000000800 */
[----:B--2---:R-:W-:Y:S01]  /*a570*/  IMAD.MOV.U32 R8, RZ, RZ, R16 ;  /* 0x000000ffff087224 */ /* 0x004fe200078e0010 */
[----:B------:R-:W2:Y:S01]  /*a580*/  S2R R24, SR_CTAID.Y ;  /* 0x0000000000187919 */ /* 0x000ea20000002600 */
[----:B------:R-:W-:-:S04]  /*a590*/  IMAD.MOV.U32 R9, RZ, RZ, R17 ;  /* 0x000000ffff097224 */ /* 0x000fc800078e0011 */
[----:B------:R-:W2:Y:S08]  /*a5a0*/  LDC R21, c[0x0][0x144] ;  /* 0x00005100ff157b82 */ /* 0x000eb00000000800 */
[----:B------:R-:W2:Y:S08]  /*a5b0*/  LDC R0, c[0x0][0x630] ;  /* 0x00018c00ff007b82 */ /* 0x000eb00000000800 */
[----:B------:R-:W2:Y:S01]  /*a5c0*/  LDC.64 R14, c[0x0][0x620] ;  /* 0x00018800ff0e7b82 */ /* 0x000ea20000000a00 */
[----:B-1----:R-:W-:-:S04]  /*a5d0*/  ISETP.NE.U32.AND P0, PT, R10, RZ, PT ;  /* 0x000000ff0a00720c */ /* 0x002fc80003f05070 */
[----:B------:R-:W-:Y:S02]  /*a5e0*/  ISETP.NE.AND.EX P0, PT, R11, RZ, PT, P0 ;  /* 0x000000ff0b00720c */ /* 0x000fe40003f05300 */
[----:B0-----:R-:W-:-:S05]  /*a5f0*/  I2FP.F32.U32 R3, R12 ;  /* 0x0000000c00037245 */ /* 0x001fca0000201000 */
[----:B------:R-:W-:-:S04]  /*a600*/  FMUL R3, R3, UR4 ;  /* 0x0000000403037c20 */ /* 0x000fc80008400000 */
[----:B------:R0:W1:Y:S02]  /*a610*/  F2I.U32.TRUNC.NTZ R20, R3 ;  /* 0x0000000300147305 */ /* 0x000064000020f000 */
[----:B------:R-:W-:Y:S05]  /*a620*/  @!P0 BRA `(.L_x_286) ;  /* 0x0000000000288947 */ /* 0x000fea0003800000 */
[----:B0-----:R-:W0:Y:S02]  /*a630*/  LDC R3, c[0x0][0x634] ;  /* 0x00018d00ff037b82 */ /* 0x001e240000000800 */
        /* <DEDUP_REMOVED lines=9> */
.L_x_286:
[----:B------:R-:W3:Y:S01]  /*a6d0*/  LDC.64 R30, c[0x0][0x640] ;  /* 0x00019000ff1e7b82 */ /* 0x000ee20000000a00 */
[-CC-:B--2---:R-:W-:Y:S01]  /*a6e0*/  SHF.R.U64 R23, R8, R0.reuse, R9.reuse ;  /* 0x0000000008177219 */ /* 0x184fe20000001209 */
[----:B-1----:R-:W-:Y:S01]  /*a6f0*/  IMAD.MOV R20, RZ, RZ, -R20 ;  /* 0x000000ffff147224 */ /* 0x002fe200078e0a14 */
[----:B------:R-:W-:Y:S01]  /*a700*/  SHF.R.U32.HI R0, RZ, R0, R9 ;  /* 0x00000000ff007219 */ /* 0x000fe20000011609 */
[----:B------:R-:W-:Y:S01]  /*a710*/  ULDC UR4, c[0x0][0x154] ;  /* 0x0000550000047ab9 */ /* 0x000fe20000000800 */
[----:B0-----:R-:W-:Y:S01]  /*a720*/  IADD3 R3, P0, RZ, -R23, RZ ;  /* 0x80000017ff037210 */ /* 0x001fe20007f1e0ff */
[----:B------:R-:W-:Y:S02]  /*a730*/  IMAD R26, R21, R20, R12 ;  /* 0x00000014151a7224 */ /* 0x000fe400078e020c */
[----:B------:R-:W0:Y:S01]  /*a740*/  LDC R6, c[0x0][0x618] ;  /* 0x00018600ff067b82 */ /* 0x000e220000000800 */
[----:B------:R-:W-:Y:S02]  /*a750*/  IMAD.MOV.U32 R7, RZ, RZ, 0x1 ;  /* 0x00000001ff077424 */ /* 0x000fe400078e00ff */
[----:B------:R-:W-:-:S04]  /*a760*/  IMAD.X R5, RZ, RZ, ~R0, P0 ;  /* 0x000000ffff057224 */ /* 0x000fc800000e0e00 */
[-C--:B------:R-:W-:Y:S01]  /*a770*/  IMAD R0, R5, R14.reuse, RZ ;  /* 0x0000000e05007224 */ /* 0x080fe200078e02ff */
[----:B------:R-:W1:Y:S01]  /*a780*/  LDC R8, c[0x0][0x608] ;  /* 0x00018200ff087b82 */ /* 0x000e620000000800 */
[----:B------:R-:W-:-:S04]  /*a790*/  IMAD.WIDE.U32 R4, R3, R14, R16 ;  /* 0x0000000e03047225 */ /* 0x000fc800078e0010 */
[----:B------:R-:W-:Y:S01]  /*a7a0*/  IMAD R3, R3, R15, R0 ;  /* 0x0000000f03037224 */ /* 0x000fe200078e0200 */
[----:B------:R-:W-:Y:S02]  /*a7b0*/  I2FP.F32.U32 R0, R24 ;  /* 0x0000001800007245 */ /* 0x000fe40000201000 */
[----:B------:R-:W2:Y:S01]  /*a7c0*/  LDC R28, c[0x0][0x658] ;  /* 0x00019600ff1c7b82 */ /* 0x000ea20000000800 */
[----:B------:R-:W-:Y:S01]  /*a7d0*/  IMAD.IADD R3, R5, 0x1, R3 ;  /* 0x0000000105037824 */ /* 0x000fe200078e0203 */
[----:B---3--:R-:W-:Y:S01]  /*a7e0*/  ISETP.NE.U32.AND P0, PT, R30, RZ, PT ;  /* 0x000000ff1e00720c */ /* 0x008fe20003f05070 */
[----:B------:R-:W-:Y:S01]  /*a7f0*/  FMUL R0, R0, UR4 ;  /* 0x0000000400007c20 */ /* 0x000fe20008400000 */
[----:B------:R-:W-:Y:S02]  /*a800*/  IMAD.MOV.U32 R5, RZ, RZ, -0x1 ;  /* 0xffffffffff057424 */ /* 0x000fe400078e00ff */
[----:B------:R-:W-:Y:S01]  /*a810*/  ISETP.NE.AND.EX P0, PT, R31, RZ, PT, P0 ;  /* 0x000000ff1f00720c */ /* 0x000fe20003f05300 */
[----:B------:R3:W2:Y:S01]  /*a820*/  F2I.U32.TRUNC.NTZ R14, R0 ;  /* 0x00000000000e7305 */ /* 0x0006a2000020f000 */
[----:B------:R-:W3:Y:S01]  /*a830*/  LDC R15, c[0x0][0x148] ;  /* 0x00005200ff0f7b82 */ /* 0x000ee20000000800 */
[----:B0-----:R-:W-:-:S02]  /*a840*/  SHF.R.U64 R12, R4, R6, R3 ;  /* 0x00000006040c7219 */ /* 0x001fc40000001203 */
[----:B------:R-:W-:-:S05]  /*a850*/  SHF.R.U32.HI R3, RZ, R6, R3 ;  /* 0x00000006ff037219 */ /* 0x000fca0000011603 */
[----:B------:R-:W0:Y:S01]  /*a860*/  LDC R20, c[0x0][0x600] ;  /* 0x00018000ff147b82 */ /* 0x000e220000000800 */
[-CC-:B-1----:R-:W-:Y:S02]  /*a870*/  SHF.R.U64 R10, R12, R8.reuse, R3.reuse ;  /* 0x000000080c0a7219 */ /* 0x182fe40000001203 */
[----:B------:R-:W-:-:S05]  /*a880*/  SHF.R.U32.HI R3, RZ, R8, R3 ;  /* 0x00000008ff037219 */ /* 0x000fca0000011603 */
[----:B------:R-:W1:Y:S01]  /*a890*/  LDC R25, c[0x0][0x648] ;  /* 0x00019200ff197b82 */ /* 0x000e620000000800 */
[-C--:B--2---:R-:W-:Y:S02]  /*a8a0*/  SHF.L.U32 R4, R5, R28.reuse, RZ ;  /* 0x0000001c05047219 */ /* 0x084fe400000006ff */
[-CC-:B------:R-:W-:Y:S02]  /*a8b0*/  SHF.R.U64 R13, R10, R28.reuse, R3.reuse ;  /* 0x0000001c0a0d7219 */ /* 0x180fe40000001203 */
[----:B------:R-:W-:Y:S02]  /*a8c0*/  SHF.R.U32.HI R5, RZ, R28, R3 ;  /* 0x0000001cff057219 */ /* 0x000fe40000011603 */
[----:B------:R-:W-:Y:S01]  /*a8d0*/  LOP3.LUT R21, RZ, R4, RZ, 0x33, !PT ;  /* 0x00000004ff157212 */ /* 0x000fe200078e33ff */
[----:B------:R-:W2:Y:S01]  /*a8e0*/  LDC R27, c[0x0][0x638] ;  /* 0x00018e00ff1b7b82 */ /* 0x000ea20000000800 */
[----:B------:R-:W-:Y:S01]  /*a8f0*/  SHF.L.U32 R28, R7, R28, RZ ;  /* 0x0000001c071c7219 */ /* 0x000fe200000006ff */
[----:B------:R-:W-:-:S06]  /*a900*/  IMAD.MOV.U32 R4, RZ, RZ, R13 ;  /* 0x000000ffff047224 */ /* 0x000fcc00078e000d */
[----:B------:R-:W0:Y:S01]  /*a910*/  LDC R29, c[0x0][0x610] ;  /* 0x00018400ff1d7b82 */ /* 0x000e220000000800 */
[----:B------:R-:W-:Y:S05]  /*a920*/  @!P0 BRA `(.L_x_287) ;  /* 0x0000000000288947 */ /* 0x000fea0003800000 */
[----:B---3--:R-:W3:Y:S02]  /*a930*/  LDC R0, c[0x0][0x64c] ;  /* 0x00019300ff007b82 */ /* 0x008ee40000000800 */
[----:B---3--:R-:W-:-:S05]  /*a940*/  IADD3 R3, P0, R13, R0, RZ ;  /* 0x000000000d037210 */ /* 0x008fca0007f1e0ff */
        /* <DEDUP_REMOVED lines=8> */
.L_x_287:
[----:B------:R-:W-:Y:S01]  /*a9d0*/  ISETP.NE.AND P0, PT, R2, 0x1, PT ;  /* 0x000000010200780c */ /* 0x000fe20003f05270 */
[----:B------:R-:W-:Y:S01]  /*a9e0*/  IMAD.MOV R14, RZ, RZ, -R14 ;  /* 0x000000ffff0e7224 */ /* 0x000fe200078e0a0e */
[----:B-1-3--:R-:W-:Y:S01]  /*a9f0*/  SHF.R.U64 R0, R4, R25, R5 ;  /* 0x0000001904007219 */ /* 0x00afe20000001205 */
[----:B0-----:R-:W-:Y:S01]  /*aa00*/  VIADD R5, R20, 0xffffffff ;  /* 0xffffffff14057836 */ /* 0x001fe20000000000 */
[----:B------:R-:W-:Y:S01]  /*aa10*/  LOP3.LUT R3, R10, R21, RZ, 0xc0, !PT ;  /* 0x000000150a037212 */ /* 0x000fe200078ec0ff */
[----:B------:R-:W-:Y:S02]  /*aa20*/  IMAD.MOV.U32 R6, RZ, RZ, 0x1 ;  /* 0x00000001ff067424 */ /* 0x000fe400078e00ff */
[----:B------:R-:W-:Y:S01]  /*aa30*/  IMAD.MOV R4, RZ, RZ, -R0 ;  /* 0x000000ffff047224 */ /* 0x000fe200078e0a00 */
[----:B------:R-:W-:Y:S01]  /*aa40*/  LOP3.LUT R5, R12, R5, RZ, 0xc0, !PT ;  /* 0x000000050c057212 */ /* 0x000fe200078ec0ff */
[----:B------:R-:W-:Y:S02]  /*aa50*/  IMAD R3, R28, R0, R3 ;  /* 0x000000001c037224 */ /* 0x000fe400078e0203 */
[----:B--2---:R-:W-:-:S02]  /*aa60*/  IMAD R0, R4, R27, R13 ;  /* 0x0000001b04007224 */ /* 0x004fc400078e020d */
[----:B------:R-:W-:Y:S02]  /*aa70*/  @P0 IMAD R26, R15, R14, R24 ;  /* 0x0000000e0f1a0224 */ /* 0x000fe400078e0218 */
[----:B------:R-:W-:Y:S01]  /*aa80*/  IMAD R4, R0, R20, R5 ;  /* 0x0000001400047224 */ /* 0x000fe200078e0205 */
[----:B------:R-:W-:Y:S01]  /*aa90*/  PRMT R0, R6, 0x7610, R0 ;  /* 0x0000761006007816 */ /* 0x000fe20000000000 */
[----:B------:R-:W-:-:S05]  /*aaa0*/  IMAD R3, R3, R29, R26 ;  /* 0x0000001d03037224 */ /* 0x000fca00078e021a */
[----:B------:R-:W-:Y:S02]  /*aab0*/  SEL R153, R4, R3, !P0 ;  /* 0x0000000304997207 */ /* 0x000fe40004000000 */
[----:B------:R-:W-:-:S07]  /*aac0*/  SEL R3, R3, R4, !P0 ;  /* 0x0000000403037207 */ /* 0x000fce0004000000 */
.L_x_285:
[----:B------:R-:W-:Y:S01]  /*aad0*/  LOP3.LUT P0, RZ, R0, 0xff, RZ, 0xc0, !PT ;  /* 0x000000ff00ff7812 */ /* 0x000fe2000780c0ff */
[----:B------:R-:W-:-:S12]  /*aae0*/  IMAD.MOV.U32 R152, RZ, RZ, R3 ;  /* 0x000000ffff987224 */ /* 0x000fd800078e0003 */
[----:B------:R-:W-:Y:S05]  /*aaf0*/  @P0 BRA `(.L_x_288) ;  /* 0xffffff6400a40947 */ /* 0x000fea000383ffff */
[----:B------:R-:W-:Y:S05]  /*ab00*/  EXIT ;  /* 0x000000000000794d */ /* 0x000fea0003800000 */
.L_x_7:
[----:B0-----:R-:W-:Y:S01]  /*ab10*/  ULDC.64 UR4, c[0x0][0x650] ;  /* 0x0001940000047ab9 */ /* 0x001fe20000000a00 */
        /* <DEDUP_REMOVED lines=25> */
.L_x_290:
[----:B------:R-:W0:Y:S01]  /*acb0*/  LDC.64 R26, c[0x0][0x640] ;  /* 0x00019000ff1a7b82 */ /* 0x000e220000000a00 */
[-CC-:B------:R-:W-:Y:S01]  /*acc0*/  SHF.R.U64 R20, R12, R8.reuse, R13.reuse ;  /* 0x000000080c147219 */ /* 0x180fe2000000120d */
[----:B------:R-:W-:Y:S01]  /*acd0*/  IMAD.MOV.U32 R30, RZ, RZ, 0x1 ;  /* 0x00000001ff1e7424 */ /* 0x000fe200078e00ff */
[----:B------:R-:W-:Y:S02]  /*ace0*/  SHF.R.U32.HI R6, RZ, R8, R13 ;  /* 0x00000008ff067219 */ /* 0x000fe4000001160d */
[----:B------:R-:W-:-:S03]  /*acf0*/  IADD3 R11, P0, RZ, -R20, RZ ;  /* 0x80000014ff0b7210 */ /* 0x000fc60007f1e0ff */
[----:B------:R-:W1:Y:S02]  /*ad00*/  LDC R10, c[0x0][0x618] ;  /* 0x00018600ff0a7b82 */ /* 0x000e640000000800 */
[----:B------:R-:W-:-:S04]  /*ad10*/  IMAD.X R7, RZ, RZ, ~R6, P0 ;  /* 0x000000ffff077224 */ /* 0x000fc800000e0e06 */
[-C--:B------:R-:W-:Y:S02]  /*ad20*/  IMAD R8, R7, R22.reuse, RZ ;  /* 0x0000001607087224 */ /* 0x080fe400078e02ff */
[----:B------:R-:W2:Y:S01]  /*ad30*/  LDC R12, c[0x0][0x608] ;  /* 0x00018200ff0c7b82 */ /* 0x000ea20000000800 */
[----:B------:R-:W-:-:S04]  /*ad40*/  IMAD.WIDE.U32 R6, R11, R22, R16 ;  /* 0x000000160b067225 */ /* 0x000fc800078e0010 */
[----:B------:R-:W-:-:S03]  /*ad50*/  IMAD R11, R11, R23, R8 ;  /* 0x000000170b0b7224 */ /* 0x000fc600078e0208 */
[----:B------:R-:W3:Y:S01]  /*ad60*/  LDC R25, c[0x0][0x658] ;  /* 0x00019600ff197b82 */ /* 0x000ee20000000800 */
[----:B------:R-:W-:Y:S01]  /*ad70*/  IMAD.IADD R7, R7, 0x1, R11 ;  /* 0x0000000107077824 */ /* 0x000fe200078e020b */
[----:B0-----:R-:W-:-:S04]  /*ad80*/  ISETP.NE.U32.AND P0, PT, R26, RZ, PT ;  /* 0x000000ff1a00720c */ /* 0x001fc80003f05070 */
[----:B------:R-:W-:Y:S02]  /*ad90*/  ISETP.NE.AND.EX P0, PT, R27, RZ, PT, P0 ;  /* 0x000000ff1b00720c */ /* 0x000fe40003f05300 */
[----:B------:R-:W0:Y:S01]  /*ada0*/  LDC R23, c[0x0][0x600] ;  /* 0x00018000ff177b82 */ /* 0x000e220000000800 */
[-CC-:B-1----:R-:W-:Y:S02]  /*adb0*/  SHF.R.U64 R8, R6, R10.reuse, R7.reuse ;  /* 0x0000000a06087219 */ /* 0x182fe40000001207 */
[----:B------:R-:W-:Y:S01]  /*adc0*/  SHF.R.U32.HI R7, RZ, R10, R7 ;  /* 0x0000000aff077219 */ /* 0x000fe20000011607 */
[----:B------:R-:W-:-:S04]  /*add0*/  IMAD.MOV.U32 R10, RZ, RZ, -0x1 ;  /* 0xffffffffff0a7424 */ /* 0x000fc800078e00ff */
        /* <DEDUP_REMOVED lines=21> */
.L_x_291:
[----:B------:R-:W-:Y:S01]  /*af30*/  ISETP.NE.AND P0, PT, R2, 0x1, PT ;  /* 0x000000010200780c */ /* 0x000fe20003f05270 */
[----:B0-----:R-:W-:Y:S01]  /*af40*/  VIADD R11, R23, 0xffffffff ;  /* 0xffffffff170b7836 */ /* 0x001fe20000000000 */
[----:B-1----:R-:W-:Y:S02]  /*af50*/  SHF.R.U64 R6, R6, R24, R7 ;  /* 0x0000001806067219 */ /* 0x002fe40000001207 */
[----:B------:R-:W-:Y:S02]  /*af60*/  SHF.L.U32 R30, R30, R25, RZ ;  /* 0x000000191e1e7219 */ /* 0x000fe400000006ff */
[----:B------:R-:W-:Y:S01]  /*af70*/  LOP3.LUT R5, R21, R32, RZ, 0xc0, !PT ;  /* 0x0000002015057212 */ /* 0x000fe200078ec0ff */
[----:B------:R-:W-:-:S04]  /*af80*/  IMAD.MOV R7, RZ, RZ, -R6 ;  /* 0x000000ffff077224 */ /* 0x000fc800078e0a06 */
[----:B------:R-:W-:Y:S01]  /*af90*/  IMAD R6, R30, R6, R5 ;  /* 0x000000061e067224 */ /* 0x000fe200078e0205 */
[----:B------:R-:W-:Y:S01]  /*afa0*/  LOP3.LUT R5, R8, R11, RZ, 0xc0, !PT ;  /* 0x0000000b08057212 */ /* 0x000fe200078ec0ff */
[----:B------:R-:W-:Y:S02]  /*afb0*/  @P0 IMAD R3, R9, R14, R4 ;  /* 0x0000000e09030224 */ /* 0x000fe400078e0204 */
[----:B--2---:R-:W-:Y:S02]  /*afc0*/  IMAD R4, R7, R28, R22 ;  /* 0x0000001c07047224 */ /* 0x004fe400078e0216 */
[----:B---3--:R-:W-:Y:S02]  /*afd0*/  IMAD R3, R6, R29, R3 ;  /* 0x0000001d06037224 */ /* 0x008fe400078e0203 */
[----:B------:R-:W-:Y:S02]  /*afe0*/  IMAD R4, R4, R23, R5 ;  /* 0x0000001704047224 */ /* 0x000fe400078e0205 */
[----:B------:R-:W-:-:S02]  /*aff0*/  IMAD.MOV.U32 R8, RZ, RZ, 0x1 ;  /* 0x00000001ff087424 */ /* 0x000fc400078e00ff */
[----:B------:R-:W-:Y:S01]  /*b000*/  IMAD.MOV.U32 R6, RZ, RZ, R20 ;  /* 0x000000ffff067224 */ /* 0x000fe200078e0014 */
[----:B------:R-:W-:Y:S02]  /*b010*/  SEL R7, R4, R3, !P0 ;  /* 0x0000000304077207 */ /* 0x000fe40004000000 */
[----:B------:R-:W-:-:S07]  /*b020*/  SEL R13, R3, R4, !P0 ;  /* 0x00000004030d7207 */ /* 0x000fce0004000000 */
.L_x_289:
[----:B------:R-:W-:-:S08]  /*b030*/  NOP ;  /* 0x0000000000007918 */ /* 0x000fd00000000000 */
[----:B------:R-:W0:-:S00]  /*b040*/  USETMAXREG.DEALLOC.CTAPOOL 0x28 ;  /* 0x00000028000079c8 */ /* 0x000e0000080e0500 */
[----:B0-----:R-:W-:-:S13]  /*b050*/  ISETP.NE.AND P0, PT, R0, RZ, PT ;  /* 0x000000ff0000720c */ /* 0x001fda0003f05270 */
[----:B------:R-:W-:Y:S05]  /*b060*/  @P0 EXIT ;  /* 0x000000000000094d */ /* 0x000fea0003800000 */
[----:B------:R-:W-:Y:S01]  /*b070*/  LOP3.LUT P0, RZ, R8, 0xff, RZ, 0xc0, !PT ;  /* 0x000000ff08ff7812 */ /* 0x000fe2000780c0ff */
[----:B------:R-:W-:Y:S02]  /*b080*/  IMAD.MOV.U32 R0, RZ, RZ, 0x1 ;  /* 0x00000001ff007424 */ /* 0x000fe400078e00ff */
[----:B------:R-:W-:-:S10]  /*b090*/  IMAD.MOV.U32 R3, RZ, RZ, RZ ;  /* 0x000000ffff037224 */ /* 0x000fd400078e00ff */
[----:B------:R-:W-:Y:S05]  /*b0a0*/  @!P0 BRA `(.L_x_292) ;  /* 0x0000000c00448947 */ /* 0x000fea0003800000 */
[----:B------:R-:W0:Y:S01]  /*b0b0*/  LDC R0, c[0x0][0x28c] ;  /* 0x0000a300ff007b82 */ /* 0x000e220000000800 */
[----:B------:R-:W-:Y:S01]  /*b0c0*/  ULDC UR5, c[0x0][0x658] ;  /* 0x0001960000057ab9 */ /* 0x000fe20000000800 */
[----:B------:R-:W-:Y:S01]  /*b0d0*/  UMOV UR7, 0xffffffff ;  /* 0xffffffff00077882 */ /* 0x000fe20000000000 */
[----:B------:R-:W-:Y:S01]  /*b0e0*/  ULDC UR6, c[0x0][0xc] ;  /* 0x0000030000067ab9 */ /* 0x000fe20000000800 */
[----:B------:R-:W-:Y:S01]  /*b0f0*/  USHF.L.U32 UR8, UR7, UR5, URZ ;  /* 0x0000000507087299 */ /* 0x000fe2000800063f */
[----:B------:R-:W-:Y:S01]  /*b100*/  BSSY B0, `(.L_x_292) ;  /* 0x00000cb000007945 */ /* 0x000fe20003800000 */
[----:B------:R-:W-:Y:S01]  /*b110*/  UMOV UR9, 0x1 ;  /* 0x0000000100097882 */ /* 0x000fe20000000000 */
[----:B------:R-:W-:Y:S01]  /*b120*/  ULDC UR7, c[0x0][0x10] ;  /* 0x0000040000077ab9 */ /* 0x000fe20000000800 */
[----:B------:R-:W1:Y:S01]  /*b130*/  S2UR UR10, SR_CgaCtaId ;  /* 0x00000000000a79c3 */ /* 0x000e620000008800 */
[----:B------:R-:W-:Y:S01]  /*b140*/  UIMAD.WIDE.U32 UR6, UR6, UR7, URZ ;  /* 0x00000007060672a5 */ /* 0x000fe2000f8e003f */
[----:B------:R-:W-:Y:S01]  /*b150*/  IMAD.MOV.U32 R9, RZ, RZ, 0x1 ;  /* 0x00000001ff097424 */ /* 0x000fe200078e00ff */
[----:B------:R-:W-:Y:S01]  /*b160*/  USHF.L.U32 UR18, UR9, UR5, URZ ;  /* 0x0000000509127299 */ /* 0x000fe2000800063f */
[----:B------:R-:W-:Y:S01]  /*b170*/  LOP3.LUT R12, R19, 0x2, RZ, 0xfc, !PT ;  /* 0x00000002130c7812 */ /* 0x000fe200078efcff */
[----:B------:R-:W-:Y:S01]  /*b180*/  ULDC UR4, c[0x0][0x600] ;  /* 0x0001800000047ab9 */ /* 0x000fe20000000800 */
[----:B------:R-:W-:Y:S01]  /*b190*/  ULDC UR5, c[0x0][0x14] ;  /* 0x0000050000057ab9 */ /* 0x000fe20000000800 */
[----:B------:R-:W-:-:S02]  /*b1a0*/  UIADD3 UR4, UR4, -0x1, URZ ;  /* 0xffffffff04047890 */ /* 0x000fc4000fffe03f */
[----:B------:R-:W-:Y:S02]  /*b1b0*/  UIMAD.WIDE.U32 UR22, UR6, UR5, URZ ;  /* 0x00000005061672a5 */ /* 0x000fe4000f8e003f */
[----:B------:R-:W-:Y:S02]  /*b1c0*/  UIMAD UR13, UR7, UR5, URZ ;  /* 0x00000005070d72a4 */ /* 0x000fe4000f8e023f */
[----:B------:R-:W-:Y:S02]  /*b1d0*/  ULOP3.LUT UR17, URZ, UR8, URZ, 0x33, !UPT ;  /* 0x000000083f117292 */ /* 0x000fe4000f8e333f */
[----:B------:R-:W-:Y:S01]  /*b1e0*/  UIADD3 UR13, UR23, UR13, URZ ;  /* 0x0000000d170d7290 */ /* 0x000fe2000fffe03f */
[----:B0-----:R-:W-:Y:S01]  /*b1f0*/  VIADD R0, R0, 0x1f ;  /* 0x0000001f00007836 */ /* 0x001fe20000000000 */
[----:B------:R-:W-:-:S04]  /*b200*/  ULDC.64 UR24, c[0x0][0x198] ;  /* 0x0000660000187ab9 */ /* 0x000fc80000000a00 */
[----:B------:R-:W-:Y:S01]  /*b210*/  SHF.R.S32.HI R3, RZ, 0x1f, R0 ;  /* 0x0000001fff037819 */ /* 0x000fe20000011400 */
[----:B-1----:R-:W-:-:S03]  /*b220*/  IMAD.U32 R10, RZ, RZ, UR10 ;  /* 0x0000000aff0a7e24 */ /* 0x002fc6000f8e00ff */
[----:B------:R-:W-:Y:S01]  /*b230*/  LEA.HI R3, R3, R0, RZ, 0x5 ;  /* 0x0000000003037211 */ /* 0x000fe200078f28ff */
[----:B------:R-:W-:-:S03]  /*b240*/  IMAD.MOV.U32 R0, RZ, RZ, 0x1 ;  /* 0x00000001ff007424 */ /* 0x000fc600078e00ff */
[----:B------:R-:W-:Y:S01]  /*b250*/  SHF.R.S32.HI R8, RZ, 0x5, R3 ;  /* 0x00000005ff087819 */ /* 0x000fe20000011403 */
[----:B------:R-:W-:-:S04]  /*b260*/  IMAD.MOV.U32 R3, RZ, RZ, RZ ;  /* 0x000000ffff037224 */ /* 0x000fc800078e00ff */
[----:B------:R-:W-:-:S07]  /*b270*/  VIADD R11, R8, 0x1 ;  /* 0x00000001080b7836 */ /* 0x000fce0000000000 */
.L_x_303:
[----:B------:R-:W-:-:S03]  /*b280*/  UMOV UR5, 0xffffffff ;  /* 0xffffffff00057882 */ /* 0x000fc60000000000 */
[----:B------:R-:W-:Y:S05]  /*b290*/  BRA.DIV UR5, `(.L_x_293) ;  /* 0x0000000e05b07947 */ /* 0x000fea000b800000 */
[----:B------:R-:W-:-:S13]  /*b2a0*/  ELECT P6, URZ, PT ;  /* 0x00000000003f782f */ /* 0x000fda00038c0000 */
.L_x_314:
[----:B------:R-:W0:Y:S01]  /*b2b0*/  LDC R4, c[0x0][0x28c] ;  /* 0x0000a300ff047b82 */ /* 0x000e220000000800 */
[----:B------:R-:W-:Y:S01]  /*b2c0*/  BSSY B1, `(.L_x_294) ;  /* 0x000003b000017945 */ /* 0x000fe20003800000 */
[----:B0-----:R-:W-:-:S13]  /*b2d0*/  ISETP.LT.OR P6, PT, R4, 0x1, !P6 ;  /* 0x000000010400780c */ /* 0x001fda00077c1670 */
[----:B------:R-:W-:Y:S05]  /*b2e0*/  @P6 BRA `(.L_x_295) ;  /* 0x0000000000e06947 */ /* 0x000fea0003800000 */
[----:B------:R-:W-:Y:S02]  /*b2f0*/  IMAD R13, R13, 0x2, R10 ;  /* 0x000000020d0d7824 */ /* 0x000fe400078e020a */
[----:B------:R-:W-:Y:S02]  /*b300*/  IMAD.SHL.U32 R20, R7, 0x80, RZ ;  /* 0x0000008007147824 */ /* 0x000fe400078e00ff */
[----:B------:R-:W-:Y:S02]  /*b310*/  IMAD.MOV.U32 R21, RZ, RZ, RZ ;  /* 0x000000ffff157224 */ /* 0x000fe400078e00ff */
[----:B------:R-:W-:Y:S02]  /*b320*/  IMAD.MOV.U32 R4, RZ, RZ, R11 ;  /* 0x000000ffff047224 */ /* 0x000fe400078e000b */
[----:B------:R-:W-:Y:S02]  /*b330*/  IMAD.MOV.U32 R5, RZ, RZ, R0 ;  /* 0x000000ffff057224 */ /* 0x000fe400078e0000 */
[----:B------:R-:W-:-:S02]  /*b340*/  IMAD.MOV.U32 R7, RZ, RZ, R3 ;  /* 0x000000ffff077224 */ /* 0x000fc400078e0003 */
[----:B------:R-:W-:-:S07]  /*b350*/  IMAD.SHL.U32 R15, R13, 0x80, RZ ;  /* 0x000000800d0f7824 */ /* 0x000fce00078e00ff */
.L_x_298:
[----:B------:R-:W0:Y:S01]  /*b360*/  S2UR UR5, SR_CgaCtaId ;  /* 0x00000000000579c3 */ /* 0x000e220000008800 */
[----:B------:R-:W-:Y:S02]  /*b370*/  MOV R13, 0x400 ;  /* 0x00000400000d7802 */ /* 0x000fe40000000f00 */
[----:B------:R-:W-:-:S13]  /*b380*/  LOP3.LUT P1, RZ, R18, 0x7f, RZ, 0xc0, !PT ;  /* 0x0000007f12ff7812 */ /* 0x000fda000782c0ff */
[----:B------:R-:W1:Y:S01]  /*b390*/  @!P1 LDC R14, c[0x0][0x500] ;  /* 0x00014000ff0e9b82 */ /* 0x000e620000000800 */
[----:B0-----:R-:W-:-:S05]  /*b3a0*/  IMAD.U32 R10, RZ, RZ, UR5 ;  /* 0x00000005ff0a7e24 */ /* 0x001fca000f8e00ff */
[----:B------:R-:W-:Y:S02]  /*b3b0*/  LEA R24, R10, R13, 0x18 ;  /* 0x0000000d0a187211 */ /* 0x000fe400078ec0ff */
[----:B------:R-:W-:-:S03]  /*b3c0*/  SHF.L.U32 R13, R5, 0x1f, RZ ;  /* 0x0000001f050d7819 */ /* 0x000fc600000006ff */
[----:B------:R-:W-:-:S04]  /*b3d0*/  IMAD R22, R7, 0x8, R24 ;  /* 0x0000000807167824 */ /* 0x000fc800078e0218 */
[----:B------:R-:W0:Y:S02]  /*b3e0*/  SYNCS.PHASECHK.TRANS64.TRYWAIT P0, [R22+URZ+0x20], R13 ;  /* 0x0000200d160075a7 */ /* 0x000e24000800017f */
[----:B01----:R-:W-:Y:S05]  /*b3f0*/  @!P0 BRA `(.L_x_296) ;  /* 0x0000000c00788947 */ /* 0x003fea0003800000 */
.L_x_315:
[----:B0-----:R-:W-:Y:S01]  /*b400*/  PRMT R13, R12, 0x9910, RZ ;  /* 0x000099100c0d7816 */ /* 0x001fe200000000ff */
[----:B------:R0:W-:Y:S03]  /*b410*/  @!P1 SYNCS.ARRIVE.TRANS64 RZ, [R22+URZ], R14 ;  /* 0x0000000e16ff99a7 */ /* 0x0001e6000800003f */
[----:B------:R-:W-:-:S13]  /*b420*/  ISETP.NE.AND P0, PT, R13, 0x2, PT ;  /* 0x000000020d00780c */ /* 0x000fda0003f05270 */
[----:B0-----:R-:W-:Y:S05]  /*b430*/  @P0 BRA `(.L_x_297) ;  /* 0x0000000000040947 */ /* 0x001fea0003800000 */
[----:B------:R-:W-:Y:S01]  /*b440*/  BPT.TRAP 0x1 ;  /* 0x000000040000795c */ /* 0x000fe20000300000 */
.L_x_297:
[----:B------:R-:W-:Y:S01]  /*b450*/  IMAD R13, R7, 0x2, R10 ;  /* 0x00000002070d7824 */ /* 0x000fe200078e020a */
[----:B------:R-:W-:Y:S01]  /*b460*/  R2UR UR9, R22 ;  /* 0x00000000160972ca */ /* 0x000fe200000e0000 */
[----:B------:R-:W-:Y:S01]  /*b470*/  VIADD R4, R4, 0xffffffff ;  /* 0xffffffff04047836 */ /* 0x000fe20000000000 */
[----:B------:R-:W-:Y:S01]  /*b480*/  UIADD3 UR6, UP0, UR24, 0xf0, URZ ;  /* 0x000000f018067890 */ /* 0x000fe2000ff1e03f */
[----:B------:R-:W-:Y:S01]  /*b490*/  IMAD.SHL.U32 R13, R13, 0x1000, RZ ;  /* 0x000010000d0d7824 */ /* 0x000fe200078e00ff */
[----:B------:R-:W-:Y:S01]  /*b4a0*/  R2UR UR11, R15 ;  /* 0x000000000f0b72ca */ /* 0x000fe200000e0000 */
[----:B------:R-:W-:Y:S01]  /*b4b0*/  UIADD3 UR26, UP1, UR24, 0x1f0, URZ ;  /* 0x000001f0181a7890 */ /* 0x000fe2000ff3e03f */
[----:B------:R-:W-:Y:S01]  /*b4c0*/  R2UR UR10, R21 ;  /* 0x00000000150a72ca */ /* 0x000fe200000e0000 */
[--C-:B------:R-:W-:Y:S01]  /*b4d0*/  IMAD R13, R13, 0x4, R24.reuse ;  /* 0x000000040d0d7824 */ /* 0x100fe200078e0218 */
[----:B------:R-:W-:Y:S01]  /*b4e0*/  R2UR UR12, R6 ;  /* 0x00000000060c72ca */ /* 0x000fe200000e0000 */
[----:B------:R-:W-:Y:S01]  /*b4f0*/  IMAD R24, R7, 0x4000, R24 ;  /* 0x0000400007187824 */ /* 0x000fe200078e0218 */
[----:B------:R-:W-:Y:S01]  /*b500*/  R2UR UR19, R20 ;  /* 0x00000000141372ca */ /* 0x000fe200000e0000 */
[----:B------:R-:W-:Y:S01]  /*b510*/  UIADD3.X UR7, URZ, UR25, URZ, UP0, !UPT ;  /* 0x000000193f077290 */ /* 0x000fe200087fe43f */
[----:B------:R-:W-:Y:S01]  /*b520*/  R2UR UR5, R13 ;  /* 0x000000000d0572ca */ /* 0x000fe200000e0000 */
[----:B------:R-:W-:Y:S01]  /*b530*/  VIADD R7, R7, 0x1 ;  /* 0x0000000107077836 */ /* 0x000fe20000000000 */
[----:B------:R-:W-:Y:S01]  /*b540*/  R2UR UR8, R24 ;  /* 0x00000000180872ca */ /* 0x000fe200000e0000 */
[----:B------:R-:W-:Y:S01]  /*b550*/  UIADD3.X UR27, URZ, UR25, URZ, UP1, !UPT ;  /* 0x000000193f1b7290 */ /* 0x000fe20008ffe43f */
[----:B------:R-:W-:Y:S01]  /*b560*/  ISETP.GT.AND P1, PT, R4, 0x1, PT ;  /* 0x000000010400780c */ /* 0x000fe20003f24270 */
[----:B------:R-:W-:Y:S01]  /*b570*/  UMOV UR20, 0x30000 ;  /* 0x0003000000147882 */ /* 0x000fe20000000000 */
[----:B------:R-:W-:Y:S01]  /*b580*/  UMOV UR14, 0x0 ;  /* 0x00000000000e7882 */ /* 0x000fe20000000000 */
[----:B------:R-:W-:Y:S01]  /*b590*/  UMOV UR15, 0x10000000 ;  /* 0x10000000000f7882 */ /* 0x000fe20000000000 */
[----:B------:R-:W-:Y:S01]  /*b5a0*/  ISETP.NE.AND P0, PT, R7, 0x4, PT ;  /* 0x000000040700780c */ /* 0x000fe20003f05270 */
[----:B------:R-:W-:-:S03]  /*b5b0*/  VIADD R21, R21, 0x20 ;  /* 0x0000002015157836 */ /* 0x000fc60000000000 */
[----:B------:R-:W-:Y:S01]  /*b5c0*/  SEL R14, RZ, 0x1, P0 ;  /* 0x00000001ff0e7807 */ /* 0x000fe20000000000 */
[----:B------:R-:W-:Y:S01]  /*b5d0*/  UIADD3 UR5, UR5, 0x100, URZ ;  /* 0x0000010005057890 */ /* 0x000fe2000fffe03f */
[----:B------:R-:W-:Y:S01]  /*b5e0*/  SEL R7, R7, RZ, P0 ;  /* 0x000000ff07077207 */ /* 0x000fe20000000000 */
[----:B------:R-:W-:Y:S01]  /*b5f0*/  UIADD3 UR16, UR8, 0x20100, URZ ;  /* 0x0002010008107890 */ /* 0x000fe2000fffe03f */
[----:B------:R-:W-:-:S04]  /*b600*/  LOP3.LUT R5, R5, R14, RZ, 0x3c, !PT ;  /* 0x0000000e05057212 */ /* 0x000fc800078e3cff */
[----:B------:R-:W-:Y:S02]  /*b610*/  UMOV UR8, UR5 ;  /* 0x0000000500087c82 */ /* 0x000fe40008000000 */
[----:B------:R0:W-:Y:S02]  /*b620*/  UTMALDG.3D.MULTICAST [UR8], [UR6], UR20, desc[UR14] ;  /* 0x00000e08060073b4 */ /* 0x0001e40008011814 */
[----:B0-----:R-:W-:Y:S01]  /*b630*/  UMOV UR8, UR16 ;  /* 0x0000001000087c82 */ /* 0x001fe20008000000 */
[----:B------:R-:W-:Y:S02]  /*b640*/  UMOV UR11, UR19 ;  /* 0x00000013000b7c82 */ /* 0x000fe40008000000 */
[----:B------:R0:W-:Y:S02]  /*b650*/  UTMALDG.3D [UR8], [UR26], desc[UR14] ;  /* 0x00000e081a0075b4 */ /* 0x0001e40008011000 */
[----:B0-----:R-:W-:Y:S05]  /*b660*/  @P1 BRA `(.L_x_298) ;  /* 0xfffffffc003c1947 */ /* 0x001fea000383ffff */
.L_x_295:
[----:B------:R-:W-:Y:S05]  /*b670*/  BSYNC B1 ;  /* 0x0000000000017941 */ /* 0x000fea0003800000 */
.L_x_294:
[----:B------:R-:W-:Y:S01]  /*b680*/  LOP3.LUT P1, RZ, R9, 0xff, RZ, 0xc0, !PT ;  /* 0x000000ff09ff7812 */ /* 0x000fe2000782c0ff */
[----:B------:R-:W-:Y:S01]  /*b690*/  IMAD.IADD R3, R8, 0x1, R3 ;  /* 0x0000000108037824 */ /* 0x000fe200078e0203 */
[----:B------:R-:W-:Y:S01]  /*b6a0*/  IADD3 R16, P2, R16, UR22, RZ ;  /* 0x0000001610107c10 */ /* 0x000fe2000ff5e0ff */
[----:B------:R-:W-:Y:S01]  /*b6b0*/  ULDC.64 UR6, c[0x0][0x650] ;  /* 0x0001940000067ab9 */ /* 0x000fe20000000a00 */
[----:B------:R-:W-:Y:S01]  /*b6c0*/  BSSY B1, `(.L_x_299) ;  /* 0x000006c000017945 */ /* 0x000fe20003800000 */
[----:B------:R-:W-:Y:S01]  /*b6d0*/  IMAD.MOV.U32 R13, RZ, RZ, -0x1 ;  /* 0xffffffffff0d7424 */ /* 0x000fe200078e00ff */
[----:B------:R-:W-:Y:S01]  /*b6e0*/  ISETP.GT.U32.AND P0, PT, R3, 0x3, PT ;  /* 0x000000030300780c */ /* 0x000fe20003f04070 */
[----:B------:R-:W-:Y:S01]  /*b6f0*/  IMAD.MOV.U32 R7, RZ, RZ, -0x1 ;  /* 0xffffffffff077424 */ /* 0x000fe200078e00ff */
[----:B------:R-:W-:Y:S01]  /*b700*/  SHF.R.U32.HI R4, RZ, 0x2, R3 ;  /* 0x00000002ff047819 */ /* 0x000fe20000011603 */
[----:B------:R-:W-:Y:S01]  /*b710*/  IMAD.MOV.U32 R6, RZ, RZ, -0x1 ;  /* 0xffffffffff067424 */ /* 0x000fe200078e00ff */
[----:B------:R-:W-:-:S02]  /*b720*/  ISETP.LT.U32.AND P0, PT, R8, 0x4, P0 ;  /* 0x000000040800780c */ /* 0x000fc40000701070 */
[----:B------:R-:W-:Y:S01]  /*b730*/  IADD3.X R17, R17, UR13, RZ, P2, !PT ;  /* 0x0000000d11117c10 */ /* 0x000fe200097fe4ff */
[----:B------:R-:W0:Y:S01]  /*b740*/  @P1 S2R R10, SR_CgaCtaId ;  /* 0x00000000000a1919 */ /* 0x000e220000008800 */
[----:B------:R-:W-:Y:S02]  /*b750*/  @P1 MOV R5, 0x400 ;  /* 0x0000040000051802 */ /* 0x000fe40000000f00 */
[----:B------:R-:W-:Y:S02]  /*b760*/  ISETP.GE.U32.AND P2, PT, R16, UR6, PT ;  /* 0x0000000610007c0c */ /* 0x000fe4000bf46070 */
[----:B------:R-:W-:Y:S02]  /*b770*/  LOP3.LUT R4, R4, 0x1, RZ, 0xc0, !PT ;  /* 0x0000000104047812 */ /* 0x000fe400078ec0ff */
[----:B------:R-:W-:Y:S02]  /*b780*/  LOP3.LUT R3, R3, 0x3, RZ, 0xc0, !PT ;  /* 0x0000000303037812 */ /* 0x000fe400078ec0ff */
[----:B------:R-:W-:-:S02]  /*b790*/  PRMT R9, RZ, 0x7610, R9 ;  /* 0x00007610ff097816 */ /* 0x000fc40000000009 */
[----:B0-----:R-:W-:-:S04]  /*b7a0*/  @P1 LEA R5, R10, R5, 0x18 ;  /* 0x000000050a051211 */ /* 0x001fc800078ec0ff */
[----:B------:R0:W-:Y:S01]  /*b7b0*/  @P1 SYNCS.ARRIVE.TRANS64.A1T0 RZ, [R5+URZ+0x58], RZ ;  /* 0x000058ff05ff19a7 */ /* 0x0001e2000810003f */
[----:B------:R-:W-:-:S04]  /*b7c0*/  ISETP.NE.U32.AND P1, PT, R4, 0x1, PT ;  /* 0x000000010400780c */ /* 0x000fc80003f25070 */
[----:B------:R-:W-:Y:S02]  /*b7d0*/  ISETP.GT.U32.AND P1, PT, R8, 0x3, !P1 ;  /* 0x000000030800780c */ /* 0x000fe40004f24070 */
[----:B0-----:R-:W-:Y:S02]  /*b7e0*/  SEL R5, RZ, 0x1, !P0 ;  /* 0x00000001ff057807 */ /* 0x001fe40004000000 */
[----:B------:R-:W-:Y:S02]  /*b7f0*/  ISETP.GE.U32.AND.EX P0, PT, R17, UR7, PT, P2 ;  /* 0x0000000711007c0c */ /* 0x000fe4000bf06120 */
[----:B------:R-:W-:-:S04]  /*b800*/  SEL R4, RZ, 0x1, !P1 ;  /* 0x00000001ff047807 */ /* 0x000fc80004800000 */
[----:B------:R-:W-:Y:S02]  /*b810*/  LOP3.LUT R0, R4, R0, R5, 0x96, !PT ;  /* 0x0000000004007212 */ /* 0x000fe400078e9605 */
[----:B------:R-:W-:-:S05]  /*b820*/  PRMT R4, RZ, 0x7610, R4 ;  /* 0x00007610ff047816 */ /* 0x000fca0000000004 */
[----:B------:R-:W-:Y:S05]  /*b830*/  @P0 BRA `(.L_x_300) ;  /* 0x0000000400500947 */ /* 0x000fea0003800000 */
[----:B------:R-:W0:Y:S01]  /*b840*/  S2R R15, SR_CTAID.X ;  /* 0x00000000000f7919 */ /* 0x000e220000002500 */
[----:B------:R-:W-:Y:S01]  /*b850*/  ULDC.64 UR6, c[0x0][0x628] ;  /* 0x00018a0000067ab9 */ /* 0x000fe20000000a00 */
[----:B------:R-:W1:Y:S01]  /*b860*/  LDC R20, c[0x0][0x144] ;  /* 0x00005100ff147b82 */ /* 0x000e620000000800 */
[----:B------:R-:W-:Y:S01]  /*b870*/  ISETP.NE.U32.AND P0, PT, RZ, UR6, PT ;  /* 0x00000006ff007c0c */ /* 0x000fe2000bf05070 */
[----:B------:R-:W2:Y:S01]  /*b880*/  S2R R13, SR_CTAID.Y ;  /* 0x00000000000d7919 */ /* 0x000ea20000002600 */
[----:B------:R-:W-:Y:S01]  /*b890*/  ULDC UR8, c[0x0][0x630] ;  /* 0x00018c0000087ab9 */ /* 0x000fe20000000800 */
[----:B------:R-:W-:Y:S01]  /*b8a0*/  ULDC UR9, c[0x0][0x150] ;  /* 0x0000540000097ab9 */ /* 0x000fe20000000800 */
[----:B------:R-:W-:Y:S01]  /*b8b0*/  ISETP.NE.AND.EX P0, PT, RZ, UR7, PT, P0 ;  /* 0x00000007ff007c0c */ /* 0x000fe2000bf05300 */
[----:B------:R-:W-:Y:S02]  /*b8c0*/  IMAD.MOV.U32 R4, RZ, RZ, R16 ;  /* 0x000000ffff047224 */ /* 0x000fe400078e0010 */
[----:B------:R-:W-:Y:S01]  /*b8d0*/  IMAD.MOV.U32 R5, RZ, RZ, R17 ;  /* 0x000000ffff057224 */ /* 0x000fe200078e0011 */
[----:B0-----:R-:W-:-:S09]  /*b8e0*/  I2FP.F32.U32 R22, R15 ;  /* 0x0000000f00167245 */ /* 0x001fd20000201000 */
[----:B------:R-:W-:Y:S05]  /*b8f0*/  @!P0 BRA `(.L_x_301) ;  /* 0x0000000000288947 */ /* 0x000fea0003800000 */
[----:B------:R-:W-:Y:S02]  /*b900*/  ULDC UR5, c[0x0][0x634] ;  /* 0x00018d0000057ab9 */ /* 0x000fe40000000800 */
[----:B------:R-:W-:-:S05]  /*b910*/  IADD3 R5, P0, R16, UR5, RZ ;  /* 0x0000000510057c10 */ /* 0x000fca000ff1e0ff */
[----:B------:R-:W-:-:S04]  /*b920*/  IMAD.X R21, RZ, RZ, R17, P0 ;  /* 0x000000ffff157224 */ /* 0x000fc800000e0611 */
[----:B------:R-:W-:-:S04]  /*b930*/  IMAD.WIDE.U32 R6, R21, UR6, RZ ;  /* 0x0000000615067c25 */ /* 0x000fc8000f8e00ff */
[----:B------:R-:W-:-:S04]  /*b940*/  IMAD.WIDE.U32 R6, P0, R5, UR7, R6 ;  /* 0x0000000705067c25 */ /* 0x000fc8000f800006 */
[----:B------:R-:W-:-:S04]  /*b950*/  IMAD.WIDE.U32 R4, R5, UR6, RZ ;  /* 0x0000000605047c25 */ /* 0x000fc8000f8e00ff */
[----:B------:R-:W-:Y:S01]  /*b960*/  IMAD.MOV.U32 R4, RZ, RZ, R7 ;  /* 0x000000ffff047224 */ /* 0x000fe200078e0007 */
[----:B------:R-:W-:Y:S01]  /*b970*/  IADD3 RZ, P1, R5, R6, RZ ;  /* 0x0000000605ff7210 */ /* 0x000fe20007f3e0ff */
[----:B------:R-:W-:-:S04]  /*b980*/  IMAD.X R5, RZ, RZ, RZ, P0 ;  /* 0x000000ffff057224 */ /* 0x000fc800000e06ff */
[----:B------:R-:W-:-:S08]  /*b990*/  IMAD.WIDE.U32.X R4, R21, UR7, R4, P1 ;  /* 0x0000000715047c25 */ /* 0x000fd000088e0404 */
.L_x_301:
[----:B------:R-:W-:Y:S01]  /*b9a0*/  FMUL R22, R22, UR9 ;  /* 0x0000000916167c20 */ /* 0x000fe20008400000 */
[--C-:B------:R-:W-:Y:S01]  /*b9b0*/  SHF.R.U64 R14, R4, UR8, R5.reuse ;  /* 0x00000008040e7c19 */ /* 0x100fe20008001205 */
[----:B------:R-:W-:Y:S01]  /*b9c0*/  ULDC.64 UR6, c[0x0][0x620] ;  /* 0x0001880000067ab9 */ /* 0x000fe20000000a00 */
[----:B------:R-:W-:Y:S01]  /*b9d0*/  SHF.R.U32.HI R4, RZ, UR8, R5 ;  /* 0x00000008ff047c19 */ /* 0x000fe20008011605 */
[----:B------:R-:W-:Y:S01]  /*b9e0*/  ULDC.64 UR8, c[0x0][0x640] ;  /* 0x0001900000087ab9 */ /* 0x000fe20000000a00 */
[----:B------:R-:W-:Y:S01]  /*b9f0*/  IADD3 R5, P0, RZ, -R14, RZ ;  /* 0x8000000eff057210 */ /* 0x000fe20007f1e0ff */
[----:B------:R-:W0:Y:S01]  /*ba00*/  F2I.U32.TRUNC.NTZ R22, R22 ;  /* 0x0000001600167305 */ /* 0x000e22000020f000 */
[----:B------:R-:W-:-:S03]  /*ba10*/  ULDC UR5, c[0x0][0x618] ;  /* 0x0001860000057ab9 */ /* 0x000fc60000000800 */
[----:B------:R-:W-:Y:S01]  /*ba20*/  IMAD.X R4, RZ, RZ, ~R4, P0 ;  /* 0x000000ffff047224 */ /* 0x000fe200000e0e04 */
[----:B------:R-:W-:-:S03]  /*ba30*/  ISETP.NE.U32.AND P0, PT, RZ, UR8, PT ;  /* 0x00000008ff007c0c */ /* 0x000fc6000bf05070 */
[----:B------:R-:W-:Y:S01]  /*ba40*/  IMAD R4, R4, UR6, RZ ;  /* 0x0000000604047c24 */ /* 0x000fe2000f8e02ff */
[----:B------:R-:W-:-:S03]  /*ba50*/  ISETP.NE.AND.EX P0, PT, RZ, UR9, PT, P0 ;  /* 0x00000009ff007c0c */ /* 0x000fc6000bf05300 */
[C---:B------:R-:W-:Y:S02]  /*ba60*/  IMAD R7, R5.reuse, UR7, R4 ;  /* 0x0000000705077c24 */ /* 0x040fe4000f8e0204 */
[----:B------:R-:W-:Y:S01]  /*ba70*/  IMAD.WIDE.U32 R4, R5, UR6, R16 ;  /* 0x0000000605047c25 */ /* 0x000fe2000f8e0010 */
[----:B------:R-:W-:-:S03]  /*ba80*/  ULDC UR6, c[0x0][0x154] ;  /* 0x0000550000067ab9 */ /* 0x000fc60000000800 */
[----:B0-----:R-:W-:Y:S02]  /*ba90*/  IMAD.MOV R6, RZ, RZ, -R22 ;  /* 0x000000ffff067224 */ /* 0x001fe400078e0a16 */
[----:B------:R-:W-:Y:S02]  /*baa0*/  IMAD.IADD R5, R5, 0x1, R7 ;  /* 0x0000000105057824 */ /* 0x000fe400078e0207 */
[----:B-1----:R-:W-:Y:S01]  /*bab0*/  IMAD R15, R20, R6, R15 ;  /* 0x00000006140f7224 */ /* 0x002fe200078e020f */
[----:B--2---:R-:W-:Y:S01]  /*bac0*/  I2FP.F32.U32 R6, R13 ;  /* 0x0000000d00067245 */ /* 0x004fe20000201000 */
[----:B------:R-:W0:Y:S01]  /*bad0*/  LDC R20, c[0x0][0x148] ;  /* 0x00005200ff147b82 */ /* 0x000e220000000800 */
[--C-:B------:R-:W-:Y:S02]  /*bae0*/  SHF.R.U64 R21, R4, UR5, R5.reuse ;  /* 0x0000000504157c19 */ /* 0x100fe40008001205 */
[----:B------:R-:W-:Y:S01]  /*baf0*/  SHF.R.U32.HI R4, RZ, UR5, R5 ;  /* 0x00000005ff047c19 */ /* 0x000fe20008011605 */
[----:B------:R-:W-:Y:S01]  /*bb00*/  FMUL R6, R6, UR6 ;  /* 0x0000000606067c20 */ /* 0x000fe20008400000 */
[----:B------:R-:W-:-:S02]  /*bb10*/  ULDC UR5, c[0x0][0x608] ;  /* 0x0001820000057ab9 */ /* 0x000fc40000000800 */
[--C-:B------:R-:W-:Y:S01]  /*bb20*/  SHF.R.U64 R23, R21, UR5, R4.reuse ;  /* 0x0000000515177c19 */ /* 0x100fe20008001204 */
[----:B------:R1:W2:Y:S01]  /*bb30*/  F2I.U32.TRUNC.NTZ R24, R6 ;  /* 0x0000000600187305 */ /* 0x0002a2000020f000 */
[----:B------:R-:W-:Y:S01]  /*bb40*/  SHF.R.U32.HI R4, RZ, UR5, R4 ;  /* 0x00000005ff047c19 */ /* 0x000fe20008011604 */
[----:B------:R-:W-:-:S03]  /*bb50*/  ULDC UR5, c[0x0][0x658] ;  /* 0x0001960000057ab9 */ /* 0x000fc60000000800 */
[--C-:B------:R-:W-:Y:S02]  /*bb60*/  SHF.R.U64 R22, R23, UR5, R4.reuse ;  /* 0x0000000517167c19 */ /* 0x100fe40008001204 */
[----:B------:R-:W-:-:S03]  /*bb70*/  SHF.R.U32.HI R25, RZ, UR5, R4 ;  /* 0x00000005ff197c19 */ /* 0x000fc60008011604 */
[----:B------:R-:W-:Y:S02]  /*bb80*/  IMAD.MOV.U32 R4, RZ, RZ, R22 ;  /* 0x000000ffff047224 */ /* 0x000fe400078e0016 */
[----:B------:R-:W-:Y:S01]  /*bb90*/  IMAD.MOV.U32 R5, RZ, RZ, R25 ;  /* 0x000000ffff057224 */ /* 0x000fe200078e0019 */
[----:B-1----:R-:W-:Y:S06]  /*bba0*/  @!P0 BRA `(.L_x_302) ;  /* 0x0000000000288947 */ /* 0x002fec0003800000 */
        /* <DEDUP_REMOVED lines=10> */
.L_x_302:
[----:B------:R-:W-:Y:S01]  /*bc50*/  ISETP.NE.AND P0, PT, R2, 0x1, PT ;  /* 0x000000010200780c */ /* 0x000fe20003f05270 */
[----:B------:R-:W-:Y:S01]  /*bc60*/  ULDC UR5, c[0x0][0x648] ;  /* 0x0001920000057ab9 */ /* 0x000fe20000000800 */
[----:B------:R-:W-:Y:S01]  /*bc70*/  LOP3.LUT R23, R23, UR17, RZ, 0xc0, !PT ;  /* 0x0000001117177c12 */ /* 0x000fe2000f8ec0ff */
[----:B--2---:R-:W-:Y:S01]  /*bc80*/  IMAD.MOV R24, RZ, RZ, -R24 ;  /* 0x000000ffff187224 */ /* 0x004fe200078e0a18 */
[----:B------:R-:W-:Y:S01]  /*bc90*/  SHF.R.U64 R4, R4, UR5, R5 ;  /* 0x0000000504047c19 */ /* 0x000fe20008001205 */
[----:B------:R-:W-:Y:S01]  /*bca0*/  ULDC UR5, c[0x0][0x638] ;  /* 0x00018e0000057ab9 */ /* 0x000fe20000000800 */
[----:B------:R-:W-:Y:S01]  /*bcb0*/  LOP3.LUT R21, R21, UR4, RZ, 0xc0, !PT ;  /* 0x0000000415157c12 */ /* 0x000fe2000f8ec0ff */
[----:B------:R-:W-:Y:S01]  /*bcc0*/  ULDC UR6, c[0x0][0x610] ;  /* 0x0001840000067ab9 */ /* 0x000fe20000000800 */
[----:B------:R-:W-:Y:S02]  /*bcd0*/  IMAD.MOV.U32 R6, RZ, RZ, R14 ;  /* 0x000000ffff067224 */ /* 0x000fe400078e000e */
[----:B------:R-:W-:-:S02]  /*bce0*/  IMAD.MOV R5, RZ, RZ, -R4 ;  /* 0x000000ffff057224 */ /* 0x000fc400078e0a04 */
[----:B------:R-:W-:Y:S02]  /*bcf0*/  IMAD R4, R4, UR18, R23 ;  /* 0x0000001204047c24 */ /* 0x000fe4000f8e0217 */
[----:B0-----:R-:W-:Y:S02]  /*bd00*/  @P0 IMAD R15, R20, R24, R13 ;  /* 0x00000018140f0224 */ /* 0x001fe400078e020d */
[----:B------:R-:W-:Y:S01]  /*bd10*/  IMAD R22, R5, UR5, R22 ;  /* 0x0000000505167c24 */ /* 0x000fe2000f8e0216 */
[----:B------:R-:W-:Y:S01]  /*bd20*/  ULDC UR5, c[0x0][0x600] ;  /* 0x0001800000057ab9 */ /* 0x000fe20000000800 */
[----:B------:R-:W-:Y:S02]  /*bd30*/  IMAD R15, R4, UR6, R15 ;  /* 0x00000006040f7c24 */ /* 0x000fe4000f8e020f */
[----:B------:R-:W-:Y:S02]  /*bd40*/  IMAD R22, R22, UR5, R21 ;  /* 0x0000000516167c24 */ /* 0x000fe4000f8e0215 */
[----:B------:R-:W-:-:S03]  /*bd50*/  IMAD.MOV.U32 R4, RZ, RZ, 0x1 ;  /* 0x00000001ff047424 */ /* 0x000fc600078e00ff */
[----:B------:R-:W-:Y:S02]  /*bd60*/  SEL R7, R22, R15, !P0 ;  /* 0x0000000f16077207 */ /* 0x000fe40004000000 */
[----:B------:R-:W-:-:S07]  /*bd70*/  SEL R13, R15, R22, !P0 ;  /* 0x000000160f0d7207 */ /* 0x000fce0004000000 */
.L_x_300:
[----:B------:R-:W-:Y:S05]  /*bd80*/  BSYNC B1 ;  /* 0x0000000000017941 */ /* 0x000fea0003800000 */
.L_x_299:
[----:B------:R-:W-:-:S13]  /*bd90*/  LOP3.LUT P0, RZ, R4, 0xff, RZ, 0xc0, !PT ;  /* 0x000000ff04ff7812 */ /* 0x000fda000780c0ff */
[----:B------:R-:W-:Y:S05]  /*bda0*/  @P0 BRA `(.L_x_303) ;  /* 0xfffffff400340947 */ /* 0x000fea000383ffff */
[----:B------:R-:W-:Y:S05]  /*bdb0*/  BSYNC B0 ;  /* 0x0000000000007941 */ /* 0x000fea0003800000 */
.L_x_292:
[----:B------:R-:W-:-:S03]  /*bdc0*/  UMOV UR5, 0xffffffff ;  /* 0xffffffff00057882 */ /* 0x000fc60000000000 */
[----:B------:R-:W-:Y:S05]  /*bdd0*/  BRA.DIV UR5, `(.L_x_304) ;  /* 0x0000000605147947 */ /* 0x000fea000b800000 */
[----:B------:R-:W-:-:S13]  /*bde0*/  ELECT P6, URZ, PT ;  /* 0x00000000003f782f */ /* 0x000fda00038c0000 */
.L_x_318:
[----:B------:R-:W-:Y:S04]  /*bdf0*/  BSSY B0, `(.L_x_305) ;  /* 0x000002b000007945 */ /* 0x000fe80003800000 */
[----:B------:R-:W-:Y:S05]  /*be00*/  @!P6 BRA `(.L_x_306) ;  /* 0x0000000000a4e947 */ /* 0x000fea0003800000 */
[----:B------:R-:W-:-:S04]  /*be10*/  LOP3.LUT R19, R19, 0x2, RZ, 0xfc, !PT ;  /* 0x0000000213137812 */ /* 0x000fc800078efcff */
[----:B------:R-:W-:-:S13]  /*be20*/  ISETP.NE.AND P0, PT, R19, 0x3, PT ;  /* 0x000000031300780c */ /* 0x000fda0003f05270 */
[----:B------:R-:W-:Y:S05]  /*be30*/  @!P0 BRA `(.L_x_307) ;  /* 0x0000000000048947 */ /* 0x000fea0003800000 */
[----:B------:R-:W-:Y:S01]  /*be40*/  BPT.TRAP 0x1 ;  /* 0x000000040000795c */ /* 0x000fe20000300000 */
.L_x_307:
[----:B------:R-:W0:Y:S01]  /*be50*/  S2R R5, SR_CgaCtaId ;  /* 0x0000000000057919 */ /* 0x000e220000008800 */
[----:B------:R-:W-:Y:S02]  /*be60*/  MOV R2, 0x400 ;  /* 0x0000040000027802 */ /* 0x000fe40000000f00 */
[----:B------:R-:W-:Y:S02]  /*be70*/  SHF.L.U32 R4, R0, 0x1f, RZ ;  /* 0x0000001f00047819 */ /* 0x000fe400000006ff */
[----:B0-----:R-:W-:-:S05]  /*be80*/  LEA R2, R5, R2, 0x18 ;  /* 0x0000000205027211 */ /* 0x001fca00078ec0ff */
[----:B------:R-:W-:-:S04]  /*be90*/  VIADD R2, R2, 0x20 ;  /* 0x0000002002027836 */ /* 0x000fc80000000000 */
[C---:B------:R-:W-:Y:S02]  /*bea0*/  IMAD R7, R3.reuse, 0x8, R2 ;  /* 0x0000000803077824 */ /* 0x040fe400078e0202 */
[----:B------:R-:W-:Y:S02]  /*beb0*/  VIADD R3, R3, 0x1 ;  /* 0x0000000103037836 */ /* 0x000fe40000000000 */
[----:B------:R-:W0:Y:S03]  /*bec0*/  SYNCS.PHASECHK.TRANS64.TRYWAIT P0, [R7+URZ], R4 ;  /* 0x00000004070075a7 */ /* 0x000e26000800017f */
[----:B------:R-:W-:-:S04]  /*bed0*/  ISETP.NE.AND P1, PT, R3, 0x4, PT ;  /* 0x000000040300780c */ /* 0x000fc80003f25270 */
[----:B------:R-:W-:Y:S02]  /*bee0*/  SEL R5, RZ, 0x1, P1 ;  /* 0x00000001ff057807 */ /* 0x000fe40000800000 */
[----:B------:R-:W-:Y:S02]  /*bef0*/  SEL R3, R3, RZ, P1 ;  /* 0x000000ff03037207 */ /* 0x000fe40000800000 */
[----:B------:R-:W-:-:S03]  /*bf00*/  LOP3.LUT R6, R0, R5, RZ, 0x3c, !PT ;  /* 0x0000000500067212 */ /* 0x000fc600078e3cff */
[----:B------:R-:W-:Y:S01]  /*bf10*/  IMAD R8, R3, 0x8, R2 ;  /* 0x0000000803087824 */ /* 0x000fe200078e0202 */
[----:B------:R-:W-:Y:S01]  /*bf20*/  SHF.L.U32 R5, R6, 0x1f, RZ ;  /* 0x0000001f06057819 */ /* 0x000fe200000006ff */
[----:B0-----:R-:W-:Y:S06]  /*bf30*/  @!P0 BRA `(.L_x_308) ;  /* 0x0000000000dc8947 */ /* 0x001fec0003800000 */
.L_x_319:
[----:B------:R-:W1:Y:S01]  /*bf40*/  SYNCS.PHASECHK.TRANS64.TRYWAIT P0, [R8+URZ], R5 ;  /* 0x00000005080075a7 */ /* 0x000e62000800017f */
[----:B------:R-:W-:-:S05]  /*bf50*/  VIADD R0, R3, 0x1 ;  /* 0x0000000103007836 */ /* 0x000fca0000000000 */
[----:B------:R-:W-:-:S04]  /*bf60*/  ISETP.NE.AND P1, PT, R0, 0x4, PT ;  /* 0x000000040000780c */ /* 0x000fc80003f25270 */
[----:B------:R-:W-:Y:S02]  /*bf70*/  SEL R3, RZ, 0x1, P1 ;  /* 0x00000001ff037807 */ /* 0x000fe40000800000 */
[----:B0-----:R-:W-:Y:S02]  /*bf80*/  SEL R7, R0, RZ, P1 ;  /* 0x000000ff00077207 */ /* 0x001fe40000800000 */
[----:B------:R-:W-:-:S03]  /*bf90*/  LOP3.LUT R9, R6, R3, RZ, 0x3c, !PT ;  /* 0x0000000306097212 */ /* 0x000fc600078e3cff */
[----:B------:R-:W-:Y:S01]  /*bfa0*/  IMAD R11, R7, 0x8, R2 ;  /* 0x00000008070b7824 */ /* 0x000fe200078e0202 */
[----:B------:R-:W-:Y:S01]  /*bfb0*/  SHF.L.U32 R6, R9, 0x1f, RZ ;  /* 0x0000001f09067819 */ /* 0x000fe200000006ff */
[----:B-1----:R-:W-:Y:S06]  /*bfc0*/  @!P0 BRA `(.L_x_309) ;  /* 0x0000000000cc8947 */ /* 0x002fec0003800000 */
.L_x_320:
[----:B------:R-:W1:Y:S01]  /*bfd0*/  SYNCS.PHASECHK.TRANS64.TRYWAIT P0, [R11+URZ], R6 ;  /* 0x000000060b0075a7 */ /* 0x000e62000800017f */
[----:B------:R-:W-:-:S05]  /*bfe0*/  VIADD R0, R7, 0x1 ;  /* 0x0000000107007836 */ /* 0x000fca0000000000 */
[----:B------:R-:W-:-:S04]  /*bff0*/  ISETP.NE.AND P1, PT, R0, 0x4, PT ;  /* 0x000000040000780c */ /* 0x000fc80003f25270 */
[----:B------:R-:W-:Y:S02]  /*c000*/  SEL R4, RZ, 0x1, P1 ;  /* 0x00000001ff047807 */ /* 0x000fe40000800000 */
[----:B------:R-:W-:Y:S02]  /*c010*/  SEL R3, R0, RZ, P1 ;  /* 0x000000ff00037207 */ /* 0x000fe40000800000 */
[----:B------:R-:W-:Y:S01]  /*c020*/  LOP3.LUT R0, R9, R4, RZ, 0x3c, !PT ;  /* 0x0000000409007212 */ /* 0x000fe200078e3cff */
[----:B-1----:R-:W-:Y:S06]  /*c030*/  @!P0 BRA `(.L_x_310) ;  /* 0x0000000000c48947 */ /* 0x002fec0003800000 */
.L_x_321:
[----:B------:R-:W-:Y:S01]  /*c040*/  IMAD R3, R3, 0x8, R2 ;  /* 0x0000000803037824 */ /* 0x000fe200078e0202 */
[----:B------:R-:W-:-:S07]  /*c050*/  SHF.L.U32 R0, R0, 0x1f, RZ ;  /* 0x0000001f00007819 */ /* 0x000fce00000006ff */
.L_x_311:
[----:B--2---:R2:W3:Y:S02]  /*c060*/  SYNCS.PHASECHK.TRANS64.TRYWAIT P0, [R3+URZ], R0 ;  /* 0x00000000030075a7 */ /* 0x0044e4000800017f */
[----:B---3--:R-:W-:Y:S05]  /*c070*/  @!P0 NANOSLEEP.SYNCS 0x989680 ;  /* 0x009896800000895d */ /* 0x008fea0003900000 */
[----:B------:R-:W3:Y:S02]  /*c080*/  @!P0 SYNCS.PHASECHK.TRANS64 P0, [R3+URZ], R0 ;  /* 0x00000000030085a7 */ /* 0x000ee4000800007f */
[----:B---3--:R-:W-:Y:S05]  /*c090*/  @!P0 BRA `(.L_x_311) ;  /* 0xfffffffc00f08947 */ /* 0x008fea000383ffff */
.L_x_306:
[----:B------:R-:W-:Y:S05]  /*c0a0*/  BSYNC B0 ;  /* 0x0000000000007941 */ /* 0x000fea0003800000 */
.L_x_305:
[----:B------:R-:W-:Y:S05]  /*c0b0*/  EXIT ;  /* 0x000000000000794d */ /* 0x000fea0003800000 */
.L_x_21:
[----:B---3--:R3:W4:Y:S02]  /*c0c0*/  SYNCS.PHASECHK.TRANS64.TRYWAIT P1, [R3+URZ], R0 ;  /* 0x00000000030075a7 */ /* 0x008724000802017f */
[----:B----4-:R-:W-:Y:S05]  /*c0d0*/  @!P1 NANOSLEEP.SYNCS 0x989680 ;  /* 0x009896800000995d */ /* 0x010fea0003900000 */
[----:B------:R-:W4:Y:S02]  /*c0e0*/  @!P1 SYNCS.PHASECHK.TRANS64 P1, [R3+URZ], R0 ;  /* 0x00000000030095a7 */ /* 0x000f24000802007f */
[----:B----4-:R-:W-:Y:S05]  /*c0f0*/  @!P1 BRA `(.L_x_21) ;  /* 0xfffffffc00f09947 */ /* 0x010fea000383ffff */
[----:B------:R-:W-:Y:S05]  /*c100*/  BRA `(.L_x_20) ;  /* 0xffffff5000e87947 */ /* 0x000fea000383ffff */
.L_x_26:
[----:B-1----:R1:W2:Y:S02]  /*c110*/  SYNCS.PHASECHK.TRANS64.TRYWAIT P1, [R5+URZ], R4 ;  /* 0x00000004050075a7 */ /* 0x0022a4000802017f */
[----:B--2---:R-:W-:Y:S05]  /*c120*/  @!P1 NANOSLEEP.SYNCS 0x989680 ;  /* 0x009896800000995d */ /* 0x004fea0003900000 */
[----:B------:R-:W2:Y:S02]  /*c130*/  @!P1 SYNCS.PHASECHK.TRANS64 P1, [R5+URZ], R4 ;  /* 0x00000004050095a7 */ /* 0x000ea4000802007f */
[----:B--2---:R-:W-:Y:S05]  /*c140*/  @!P1 BRA `(.L_x_26) ;  /* 0xfffffffc00f09947 */ /* 0x004fea000383ffff */
[----:B------:R-:W-:Y:S05]  /*c150*/  BRA `(.L_x_25) ;  /* 0xffffff5800287947 */ /* 0x000fea000383ffff */
.L_x_293:
[----:B------:R-:W-:Y:S01]  /*c160*/  BSSY B1, `(.L_x_312) ;  /* 0x0000006000017945 */ /* 0x000fe20003800000 */
[----:B------:R-:W-:-:S07]  /*c170*/  IMAD.MOV.U32 R15, RZ, RZ, -0x1 ;  /* 0xffffffffff0f7424 */ /* 0x000fce00078e00ff */
[----:B------:R-:W-:Y:S05]  /*c180*/  WARPSYNC.COLLECTIVE R15, `(.L_x_313) ;  /* 0x000000000f0c7348 */ /* 0x000fea0003c00000 */
[----:B------:R-:W-:Y:S02]  /*c190*/  ELECT P6, UR62, PT ;  /* 0x00000000003e782f */ /* 0x000fe400038c0000 */
[----:B------:R-:W-:Y:S01]  /*c1a0*/  MOV R14, UR62 ;  /* 0x0000003e000e7c02 */ /* 0x000fe20008000f00 */
[----:B------:R-:W-:Y:S10]  /*c1b0*/  ENDCOLLECTIVE ;  /* 0x000000000000791b */ /* 0x000ff40003800000 */
.L_x_313:
[----:B------:R-:W-:Y:S05]  /*c1c0*/  BSYNC B1 ;  /* 0x0000000000017941 */ /* 0x000fea0003800000 */
.L_x_312:
[----:B------:R-:W-:Y:S05]  /*c1d0*/  BRA `(.L_x_314) ;  /* 0xfffffff000347947 */ /* 0x000fea000383ffff */
.L_x_296:
[----:B0-----:R0:W1:Y:S02]  /*c1e0*/  SYNCS.PHASECHK.TRANS64.TRYWAIT P0, [R22+URZ+0x20], R13 ;  /* 0x0000200d160075a7 */ /* 0x001064000800017f */
[----:B-1----:R-:W-:Y:S05]  /*c1f0*/  @!P0 NANOSLEEP.SYNCS 0x989680 ;  /* 0x009896800000895d */ /* 0x002fea0003900000 */
[----:B------:R-:W1:Y:S02]  /*c200*/  @!P0 SYNCS.PHASECHK.TRANS64 P0, [R22+URZ+0x20], R13 ;  /* 0x0000200d160085a7 */ /* 0x000e64000800007f */
[----:B-1----:R-:W-:Y:S05]  /*c210*/  @!P0 BRA `(.L_x_296) ;  /* 0xfffffffc00f08947 */ /* 0x002fea000383ffff */
[----:B------:R-:W-:Y:S05]  /*c220*/  BRA `(.L_x_315) ;  /* 0xfffffff000747947 */ /* 0x000fea000383ffff */
.L_x_304:
[----:B------:R-:W-:Y:S01]  /*c230*/  BSSY B0, `(.L_x_316) ;  /* 0x0000006000007945 */ /* 0x000fe20003800000 */
[----:B------:R-:W-:-:S07]  /*c240*/  IMAD.MOV.U32 R15, RZ, RZ, -0x1 ;  /* 0xffffffffff0f7424 */ /* 0x000fce00078e00ff */
[----:B------:R-:W-:Y:S05]  /*c250*/  WARPSYNC.COLLECTIVE R15, `(.L_x_317) ;  /* 0x000000000f0c7348 */ /* 0x000fea0003c00000 */
[----:B------:R-:W-:Y:S02]  /*c260*/  ELECT P6, UR62, PT ;  /* 0x00000000003e782f */ /* 0x000fe400038c0000 */
[----:B------:R-:W-:Y:S01]  /*c270*/  MOV R14, UR62 ;  /* 0x0000003e000e7c02 */ /* 0x000fe20008000f00 */
[----:B------:R-:W-:Y:S10]  /*c280*/  ENDCOLLECTIVE ;  /* 0x000000000000791b */ /* 0x000ff40003800000 */
.L_x_317:
[----:B------:R-:W-:Y:S05]  /*c290*/  BSYNC B0 ;  /* 0x0000000000007941 */ /* 0x000fea0003800000 */
.L_x_316:
[----:B------:R-:W-:Y:S05]  /*c2a0*/  BRA `(.L_x_318) ;  /* 0xfffffff800d07947 */ /* 0x000fea000383ffff */
.L_x_308:
[----:B0-----:R0:W1:Y:S02]  /*c2b0*/  SYNCS.PHASECHK.TRANS64.TRYWAIT P0, [R7+URZ], R4 ;  /* 0x00000004070075a7 */ /* 0x001064000800017f */
[----:B-1----:R-:W-:Y:S05]  /*c2c0*/  @!P0 NANOSLEEP.SYNCS 0x989680 ;  /* 0x009896800000895d */ /* 0x002fea0003900000 */
[----:B------:R-:W1:Y:S02]  /*c2d0*/  @!P0 SYNCS.PHASECHK.TRANS64 P0, [R7+URZ], R4 ;  /* 0x00000004070085a7 */ /* 0x000e64000800007f */
[----:B-1----:R-:W-:Y:S05]  /*c2e0*/  @!P0 BRA `(.L_x_308) ;  /* 0xfffffffc00f08947 */ /* 0x002fea000383ffff */
[----:B------:R-:W-:Y:S05]  /*c2f0*/  BRA `(.L_x_319) ;  /* 0xfffffffc00107947 */ /* 0x000fea000383ffff */
.L_x_309:
[----:B0-----:R0:W1:Y:S02]  /*c300*/  SYNCS.PHASECHK.TRANS64.TRYWAIT P0, [R8+URZ], R5 ;  /* 0x00000005080075a7 */ /* 0x001064000800017f */
[----:B-1----:R-:W-:Y:S05]  /*c310*/  @!P0 NANOSLEEP.SYNCS 0x989680 ;  /* 0x009896800000895d */ /* 0x002fea0003900000 */
[----:B------:R-:W1:Y:S02]  /*c320*/  @!P0 SYNCS.PHASECHK.TRANS64 P0, [R8+URZ], R5 ;  /* 0x00000005080085a7 */ /* 0x000e64000800007f */
[----:B-1----:R-:W-:Y:S05]  /*c330*/  @!P0 BRA `(.L_x_309) ;  /* 0xfffffffc00f08947 */ /* 0x002fea000383ffff */
[----:B------:R-:W-:Y:S05]  /*c340*/  BRA `(.L_x_320) ;  /* 0xfffffffc00207947 */ /* 0x000fea000383ffff */
.L_x_310:
[----:B-1----:R1:W2:Y:S02]  /*c350*/  SYNCS.PHASECHK.TRANS64.TRYWAIT P0, [R11+URZ], R6 ;  /* 0x000000060b0075a7 */ /* 0x0022a4000800017f */
[----:B--2---:R-:W-:Y:S05]  /*c360*/  @!P0 NANOSLEEP.SYNCS 0x989680 ;  /* 0x009896800000895d */ /* 0x004fea0003900000 */
[----:B------:R-:W2:Y:S02]  /*c370*/  @!P0 SYNCS.PHASECHK.TRANS64 P0, [R11+URZ], R6 ;  /* 0x000000060b0085a7 */ /* 0x000ea4000800007f */
[----:B--2---:R-:W-:Y:S05]  /*c380*/  @!P0 BRA `(.L_x_310) ;  /* 0xfffffffc00f08947 */ /* 0x004fea000383ffff */
[----:B------:R-:W-:Y:S05]  /*c390*/  BRA `(.L_x_321) ;  /* 0xfffffffc00287947 */ /* 0x000fea000383ffff */
.L_x_322:
[----:B------:R-:W-:-:S00]  /*c3a0*/  BRA `(.L_x_322) ;  /* 0xfffffffc00fc7947 */ /* 0x000fc0000383ffff */
[----:B------:R-:W-:-:S00]  /*c3b0*/  NOP ;  /* 0x0000000000007918 */ /* 0x000fc00000000000 */
        /* <DEDUP_REMOVED lines=12> */
.L_x_323:


//--------------------- .nv.global.init           --------------------------
	.section	.nv.global.init,"aw",@progbits
.nv.global.init:
	.type		$str$22,@object
	.size		$str$22,($str$23 - $str$22)
$str$22:
        /*0000*/ 	.byte	0x6b, 0x5f, 0x74, 0x69, 0x6c, 0x65, 0x5f, 0x63, 0x6f, 0x75, 0x6e, 0x74, 0x20, 0x3e, 0x3d, 0x20
        /*0010*/ 	.byte	0x31, 0x00
	.type		$str$23,@object
	.size		$str$23,(__unnamed_1 - $str$23)
$str$23:
        /*0012*/ 	.byte	0x2f, 0x74, 0x6d, 0x70, 0x2f, 0x63, 0x75, 0x74, 0x6c, 0x61, 0x73, 0x73, 0x5f, 0x73, 0x77, 0x65
        /*0022*/ 	.byte	0x65, 0x70, 0x5f, 0x73, 0x72, 0x63, 0x2f, 0x69, 0x6e, 0x63, 0x6c, 0x75, 0x64, 0x65, 0x2f, 0x63
        /*0032*/ 	.byte	0x75, 0x74, 0x6c, 0x61, 0x73, 0x73, 0x2f, 0x67, 0x65, 0x6d, 0x6d, 0x2f, 0x63, 0x6f, 0x6c, 0x6c
        /*0042*/ 	.byte	0x65, 0x63, 0x74, 0x69, 0x76, 0x65, 0x2f, 0x73, 0x6d, 0x39, 0x30, 0x5f, 0x6d, 0x6d, 0x61, 0x5f
        /*0052*/ 	.byte	0x74, 0x6d, 0x61, 0x5f, 0x67, 0x6d, 0x6d, 0x61, 0x5f, 0x73, 0x73, 0x5f, 0x77, 0x61, 0x72, 0x70
        /*0062*/ 	.byte	0x73, 0x70, 0x65, 0x63, 0x69, 0x61, 0x6c, 0x69, 0x7a, 0x65, 0x64, 0x2e, 0x68, 0x70, 0x70, 0x00
	.type		__unnamed_1,@object
	.size		__unnamed_1,(.L_0 - __unnamed_1)
__unnamed_1:
        /*0072*/ 	.byte	0x76, 0x6f, 0x69, 0x64, 0x20, 0x63, 0x75, 0x74, 0x6c, 0x61, 0x73, 0x73, 0x3a, 0x3a, 0x67, 0x65
        /* <DEDUP_REMOVED lines=177> */
        /*0b92*/ 	.byte	0x3a, 0x69, 0x64, 0x65, 0x6e, 0x74, 0x69, 0x74, 0x79, 0x5d, 0x00
.L_0:


//--------------------- .nv.shared._ZN7cutlass13device_kernelINS_4gemm6kernel13GemmUniversalIN4cute5tupleIJiiiiEEENS1_10collective13CollectiveMmaINS1_34MainloopSm90TmaGmmaWarpSpecializedILi4ENS5_IJNS4_1CILi1EEENSA_ILi2EEESB_EEENS1_35KernelTmaWarpSpecializedCooperativeEEENS5_IJNSA_ILi256EEENSA_ILi128EEENSA_ILi32EEEEEENS_10tfloat32_tENS5_IJlSB_lEEESK_SL_NS4_8TiledMMAINS4_8MMA_AtomIJNS4_4SM904GMMA30MMA_64x128x8_F32TF32TF32_SS_TNILNSP_7ScaleInE1ELSR_1EEEEEENS4_6LayoutINS5_IJSC_SB_SB_EEENS5_IJSB_NSA_ILi0EEESW_EEEEENS5_IJNS4_10UnderscoreESZ_SZ_EEEEENS4_23SM90_TMA_LOAD_MULTICASTENS4_14ComposedLayoutINS4_7SwizzleILi3ELi4ELi3EEENS4_18smem_ptr_flag_bitsILi32EEENSU_INS5_IJNSA_ILi8EEESI_EEENS5_IJSI_SB_EEEEEEEvNS4_8identityENS4_13SM90_TMA_LOADES1C_vS1D_EENS_8epilogue10collective6detail29Sm90TmaWarpSpecializedAdapterINS1H_15DefaultEpilogueISK_SL_SL_NS1G_6thread17LinearCombinationISK_Li1EffLNS1L_9ScaleType4KindE0ELNS_15FloatRoundStyleE2ESK_EENS1_15EpilogueDefaultEEEEEvvEEEEvNT_6ParamsE --------------------------
	.section	.nv.shared._ZN7cutlass13device_kernelINS_4gemm6kernel13GemmUniversalIN4cute5tupleIJiiiiEEENS1_10collective13CollectiveMmaINS1_34MainloopSm90TmaGmmaWarpSpecializedILi4ENS5_IJNS4_1CILi1EEENSA_ILi2EEESB_EEENS1_35KernelTmaWarpSpecializedCooperativeEEENS5_IJNSA_ILi256EEENSA_ILi128EEENSA_ILi32EEEEEENS_10tfloat32_tENS5_IJlSB_lEEESK_SL_NS4_8TiledMMAINS4_8MMA_AtomIJNS4_4SM904GMMA30MMA_64x128x8_F32TF32TF32_SS_TNILNSP_7ScaleInE1ELSR_1EEEEEENS4_6LayoutINS5_IJSC_SB_SB_EEENS5_IJSB_NSA_ILi0EEESW_EEEEENS5_IJNS4_10UnderscoreESZ_SZ_EEEEENS4_23SM90_TMA_LOAD_MULTICASTENS4_14ComposedLayoutINS4_7SwizzleILi3ELi4ELi3EEENS4_18smem_ptr_flag_bitsILi32EEENSU_INS5_IJNSA_ILi8EEESI_EEENS5_IJSI_SB_EEEEEEEvNS4_8identityENS4_13SM90_TMA_LOADES1C_vS1D_EENS_8epilogue10collective6detail29Sm90TmaWarpSpecializedAdapterINS1H_15DefaultEpilogueISK_SL_SL_NS1G_6thread17LinearCombinationISK_Li1EffLNS1L_9ScaleType4KindE0ELNS_15FloatRoundStyleE2ESK_EENS1_15EpilogueDefaultEEEEEvvEEEEvNT_6ParamsE,"aw",@nobits
	.sectionflags	@""
	.align	16
	.zero		1024


//--------------------- .nv.shared.reserved.0     --------------------------
	.section	.nv.shared.reserved.0,"aw",@nobits
	.weak		__nv_reservedSMEM_offset_0_alias
	.size		__nv_reservedSMEM_offset_0_alias, 0, 0
	.other		__nv_reservedSMEM_offset_0_alias,@"STO_CUDA_RESERVED_SHARED STV_DEFAULT"
__nv_reservedSMEM_offset_0_alias:
	.zero		0


//--------------------- .nv.global                --------------------------
	.section	.nv.global,"aw",@nobits
.nv.global:
	.type		_ZN39_INTERNAL_1152731b_4_k_cu_cdc5e35f_59034cute1_E,@object
	.size		_ZN39_INTERNAL_1152731b_4_k_cu_cdc5e35f_59034cute1_E,(_ZN39_INTERNAL_1152731b_4_k_cu_cdc5e35f_59034cuda3std3__45__cpo6cbeginE - _ZN39_INTERNAL_1152731b_4_k_cu_cdc5e35f_59034cute1_E)
_ZN39_INTERNAL_1152731b_4_k_cu_cdc5e35f_59034cute1_E:
	.zero		1
	.type		_ZN39_INTERNAL_1152731b_4_k_cu_cdc5e35f_59034cuda3std3__45__cpo6cbeginE,@object
	.size		_ZN39_INTERNAL_1152731b_4_k_cu_cdc5e35f_59034cuda3std3__45__cpo6cbeginE,(_ZN39_INTERNAL_1152731b_4_k_cu_cdc5e35f_59034cuda3std3__48in_placeE - _ZN39_INTERNAL_1152731b_4_k_cu_cdc5e35f_59034cuda3std3__45__cpo6cbeginE)
_ZN39_INTERNAL_1152731b_4_k_cu_cdc5e35f_59034cuda3std3__45__cpo6cbeginE:
	.zero		1
	.type		_ZN39_INTERNAL_1152731b_4_k_cu_cdc5e35f_59034cuda3std3__48in_placeE,@object
	.size		_ZN39_INTERNAL_1152731b_4_k_cu_cdc5e35f_59034cuda3std3__48in_placeE,(_ZN39_INTERNAL_1152731b_4_k_cu_cdc5e35f_59034cuda3std6ranges3__45__cpo9iter_moveE - _ZN39_INTERNAL_1152731b_4_k_cu_cdc5e35f_59034cuda3std3__48in_placeE)
_ZN39_INTERNAL_1152731b_4_k_cu_cdc5e35f_59034cuda3std3__48in_placeE:
	.zero		1
	.type		_ZN39_INTERNAL_1152731b_4_k_cu_cdc5e35f_59034cuda3std6ranges3__45__cpo9iter_moveE,@object
	.size		_ZN39_INTERNAL_1152731b_4_k_cu_cdc5e35f_59034cuda3std6ranges3__45__cpo9iter_moveE,(_ZN39_INTERNAL_1152731b_4_k_cu_cdc5e35f_59034cuda3std3__45__cpo5beginE - _ZN39_INTERNAL_1152731b_4_k_cu_cdc5e35f_59034cuda3std6ranges3__45__cpo9iter_moveE)
_ZN39_INTERNAL_1152731b_4_k_cu_cdc5e35f_59034cuda3std6ranges3__45__cpo9iter_moveE:
	.zero		1
	.type		_ZN39_INTERNAL_1152731b_4_k_cu_cdc5e35f_59034cuda3std3__45__cpo5beginE,@object
	.size		_ZN39_INTERNAL_1152731b_4_k_cu_cdc5e35f_59034cuda3std3__45__cpo5beginE,(_ZN39_INTERNAL_1152731b_4_k_cu_cdc5e35f_59034cuda3std3__441_GLOBAL__N__1152731b_4_k_cu_cdc5e35f_59036ignoreE - _ZN39_INTERNAL_1152731b_4_k_cu_cdc5e35f_59034cuda3std3__45__cpo5beginE)
_ZN39_INTERNAL_1152731b_4_k_cu_cdc5e35f_59034cuda3std3__45__cpo5beginE:
	.zero		1
	.type		_ZN39_INTERNAL_1152731b_4_k_cu_cdc5e35f_59034cuda3std3__441_GLOBAL__N__1152731b_4_k_cu_cdc5e35f_59036ignoreE,@object
	.size		_ZN39_INTERNAL_1152731b_4_k_cu_cdc5e35f_59034cuda3std3__441_GLOBAL__N__1152731b_4_k_cu_cdc5e35f_59036ignoreE,(_ZN39_INTERNAL_1152731b_4_k_cu_cdc5e35f_59034cute7productE - _ZN39_INTERNAL_1152731b_4_k_cu_cdc5e35f_59034cuda3std3__441_GLOBAL__N__1152731b_4_k_cu_cdc5e35f_59036ignoreE)
_ZN39_INTERNAL_1152731b_4_k_cu_cdc5e35f_59034cuda3std3__441_GLOBAL__N__1152731b_4_k_cu_cdc5e35f_59036ignoreE:
	.zero		1
	.type		_ZN39_INTERNAL_1152731b_4_k_cu_cdc5e35f_59034cute7productE,@object
	.size		_ZN39_INTERNAL_1152731b_4_k_cu_cdc5e35f_59034cute7productE,(_ZN39_INTERNAL_1152731b_4_k_cu_cdc5e35f_59034cuda3std3__45__cpo3endE - _ZN39_INTERNAL_1152731b_4_k_cu_cdc5e35f_59034cute7productE)
_ZN39_INTERNAL_1152731b_4_k_cu_cdc5e35f_59034cute7productE:
	.zero		1
	.type		_ZN39_INTERNAL_1152731b_4_k_cu_cdc5e35f_59034cuda3std3__45__cpo3endE,@object
	.size		_ZN39_INTERNAL_1152731b_4_k_cu_cdc5e35f_59034cuda3std3__45__cpo3endE,(_ZN39_INTERNAL_1152731b_4_k_cu_cdc5e35f_59034cuda3std3__419piecewise_constructE - _ZN39_INTERNAL_1152731b_4_k_cu_cdc5e35f_59034cuda3std3__45__cpo3endE)
_ZN39_INTERNAL_1152731b_4_k_cu_cdc5e35f_59034cuda3std3__45__cpo3endE:
	.zero		1
	.type		_ZN39_INTERNAL_1152731b_4_k_cu_cdc5e35f_59034cuda3std3__419piecewise_constructE,@object
	.size		_ZN39_INTERNAL_1152731b_4_k_cu_cdc5e35f_59034cuda3std3__419piecewise_constructE,(_ZN39_INTERNAL_1152731b_4_k_cu_cdc5e35f_59034cuda3std3__45__cpo4cendE - _ZN39_INTERNAL_1152731b_4_k_cu_cdc5e35f_59034cuda3std3__419piecewise_constructE)
_ZN39_INTERNAL_1152731b_4_k_cu_cdc5e35f_59034cuda3std3__419piecewise_constructE:
	.zero		1
	.type		_ZN39_INTERNAL_1152731b_4_k_cu_cdc5e35f_59034cuda3std3__45__cpo4cendE,@object
	.size		_ZN39_INTERNAL_1152731b_4_k_cu_cdc5e35f_59034cuda3std3__45__cpo4cendE,(_ZN39_INTERNAL_1152731b_4_k_cu_cdc5e35f_59034cuda3std6ranges3__45__cpo4swapE - _ZN39_INTERNAL_1152731b_4_k_cu_cdc5e35f_59034cuda3std3__45__cpo4cendE)
_ZN39_INTERNAL_1152731b_4_k_cu_cdc5e35f_59034cuda3std3__45__cpo4cendE:
	.zero		1
	.type		_ZN39_INTERNAL_1152731b_4_k_cu_cdc5e35f_59034cuda3std6ranges3__45__cpo4swapE,@object
	.size		_ZN39_INTERNAL_1152731b_4_k_cu_cdc5e35f_59034cuda3std6ranges3__45__cpo4swapE,(.L_8 - _ZN39_INTERNAL_1152731b_4_k_cu_cdc5e35f_59034cuda3std6ranges3__45__cpo4swapE)
_ZN39_INTERNAL_1152731b_4_k_cu_cdc5e35f_59034cuda3std6ranges3__45__cpo4swapE:
	.zero		1
.L_8:


//--------------------- .nv.constant0._ZN7cutlass13device_kernelINS_4gemm6kernel13GemmUniversalIN4cute5tupleIJiiiiEEENS1_10collective13CollectiveMmaINS1_34MainloopSm90TmaGmmaWarpSpecializedILi4ENS5_IJNS4_1CILi1EEENSA_ILi2EEESB_EEENS1_35KernelTmaWarpSpecializedCooperativeEEENS5_IJNSA_ILi256EEENSA_ILi128EEENSA_ILi32EEEEEENS_10tfloat32_tENS5_IJlSB_lEEESK_SL_NS4_8TiledMMAINS4_8MMA_AtomIJNS4_4SM904GMMA30MMA_64x128x8_F32TF32TF32_SS_TNILNSP_7ScaleInE1ELSR_1EEEEEENS4_6LayoutINS5_IJSC_SB_SB_EEENS5_IJSB_NSA_ILi0EEESW_EEEEENS5_IJNS4_10UnderscoreESZ_SZ_EEEEENS4_23SM90_TMA_LOAD_MULTICASTENS4_14ComposedLayoutINS4_7SwizzleILi3ELi4ELi3EEENS4_18smem_ptr_flag_bitsILi32EEENSU_INS5_IJNSA_ILi8EEESI_EEENS5_IJSI_SB_EEEEEEEvNS4_8identityENS4_13SM90_TMA_LOADES1C_vS1D_EENS_8epilogue10collective6detail29Sm90TmaWarpSpecializedAdapterINS1H_15DefaultEpilogueISK_SL_SL_NS1G_6thread17LinearCombinationISK_Li1EffLNS1L_9ScaleType4KindE0ELNS_15FloatRoundStyleE2ESK_EENS1_15EpilogueDefaultEEEEEvvEEEEvNT_6ParamsE --------------------------
	.section	.nv.constant0._ZN7cutlass13device_kernelINS_4gemm6kernel13GemmUniversalIN4cute5tupleIJiiiiEEENS1_10collective13CollectiveMmaINS1_34MainloopSm90TmaGmmaWarpSpecializedILi4ENS5_IJNS4_1CILi1EEENSA_ILi2EEESB_EEENS1_35KernelTmaWarpSpecializedCooperativeEEENS5_IJNSA_ILi256EEENSA_ILi128EEENSA_ILi32EEEEEENS_10tfloat32_tENS5_IJlSB_lEEESK_SL_NS4_8TiledMMAINS4_8MMA_AtomIJNS4_4SM904GMMA30MMA_64x128x8_F32TF32TF32_SS_TNILNSP_7ScaleInE1ELSR_1EEEEEENS4_6LayoutINS5_IJSC_SB_SB_EEENS5_IJSB_NSA_ILi0EEESW_EEEEENS5_IJNS4_10UnderscoreESZ_SZ_EEEEENS4_23SM90_TMA_LOAD_MULTICASTENS4_14ComposedLayoutINS4_7SwizzleILi3ELi4ELi3EEENS4_18smem_ptr_flag_bitsILi32EEENSU_INS5_IJNSA_ILi8EEESI_EEENS5_IJSI_SB_EEEEEEEvNS4_8identityENS4_13SM90_TMA_LOADES1C_vS1D_EENS_8epilogue10collective6detail29Sm90TmaWarpSpecializedAdapterINS1H_15DefaultEpilogueISK_SL_SL_NS1G_6thread17LinearCombinationISK_Li1EffLNS1L_9ScaleType4KindE0ELNS_15FloatRoundStyleE2ESK_EENS1_15EpilogueDefaultEEEEEvvEEEEvNT_6ParamsE,"a",@progbits
	.sectionflags	@""
	.align	4
.nv.constant0._ZN7cutlass13device_kernelINS_4gemm6kernel13GemmUniversalIN4cute5tupleIJiiiiEEENS1_10collective13CollectiveMmaINS1_34MainloopSm90TmaGmmaWarpSpecializedILi4ENS5_IJNS4_1CILi1EEENSA_ILi2EEESB_EEENS1_35KernelTmaWarpSpecializedCooperativeEEENS5_IJNSA_ILi256EEENSA_ILi128EEENSA_ILi32EEEEEENS_10tfloat32_tENS5_IJlSB_lEEESK_SL_NS4_8TiledMMAINS4_8MMA_AtomIJNS4_4SM904GMMA30MMA_64x128x8_F32TF32TF32_SS_TNILNSP_7ScaleInE1ELSR_1EEEEEENS4_6LayoutINS5_IJSC_SB_SB_EEENS5_IJSB_NSA_ILi0EEESW_EEEEENS5_IJNS4_10UnderscoreESZ_SZ_EEEEENS4_23SM90_TMA_LOAD_MULTICASTENS4_14ComposedLayoutINS4_7SwizzleILi3ELi4ELi3EEENS4_18smem_ptr_flag_bitsILi32EEENSU_INS5_IJNSA_ILi8EEESI_EEENS5_IJSI_SB_EEEEEEEvNS4_8identityENS4_13SM90_TMA_LOADES1C_vS1D_EENS_8epilogue10collective6detail29Sm90TmaWarpSpecializedAdapterINS1H_15DefaultEpilogueISK_SL_SL_NS1G_6thread17LinearCombinationISK_Li1EffLNS1L_9ScaleType4KindE0ELNS_15FloatRoundStyleE2ESK_EENS1_15EpilogueDefaultEEEEEvvEEEEvNT_6ParamsE:
	.zero		1664


//--------------------- SYMBOLS --------------------------

	.type		.nv.reservedSmem.offset0,@object
	.size		.nv.reservedSmem.offset0,0x4
	.type		__assertfail,@function
